	.target	sm_90a

	.elftype	@"ET_EXEC"


//--------------------- .note.nv.tkinfo           --------------------------
	.section	.note.nv.tkinfo,"",@"SHT_NOTE"
	.sectionflags	@"SHF_NOTE_NV_TKINFO"
	.tkinfo
        /*0018*/ 	.word	0x00000002
        /*0030*/ 	.string	""
        /*0030*/ 	.string	"ptxas"
        /*0030*/ 	.string	"Cuda compilation tools, release 13.0, V13.0.88"
        /*0030*/ 	.string	"Build cuda_13.0.r13.0/compiler.36424714_0"
        /*0030*/ 	.string	"-arch sm_90a -m 64 "



//--------------------- .note.nv.cuinfo           --------------------------
	.section	.note.nv.cuinfo,"",@"SHT_NOTE"
	.sectionflags	@"SHF_NOTE_NV_CUINFO"
        /*0018*/ 	.short	0x0002
        /*001a*/ 	.short	0x005a
        /*001c*/ 	.short	0x0082
	.zero		2


//--------------------- .nv.info                  --------------------------
	.section	.nv.info,"",@"SHT_CUDA_INFO"
	.align	4


	//----- nvinfo : EIATTR_REGCOUNT
	.align		4
        /*0000*/ 	.byte	0x04, 0x2f
        /*0002*/ 	.short	(.L_15 - .L_14)
	.align		4
.L_14:
        /*0004*/ 	.word	index@(_ZN7cutlass13device_kernelINS_4gemm6kernel13GemmUniversalIN4cute5tupleIJiiiiEEENS1_10collective13CollectiveMmaINS1_34MainloopSm90TmaGmmaWarpSpecializedILi9ENS5_IJNS4_1CILi1EEESB_SB_EEENS1_32KernelTmaWarpSpecializedPingpongEEENS5_IJNSA_ILi64EEENSA_ILi128EEENSA_ILi32EEEEEEfNS5_IJlSB_lEEEfSJ_NS4_8TiledMMAINS4_8MMA_AtomIJNS4_4SM904GMMA30MMA_64x128x8_F32TF32TF32_SS_TNILNSN_7ScaleInE1ELSP_1EEEEEENS4_6LayoutISC_NS5_IJNSA_ILi0EEEST_ST_EEEEENS5_IJNS4_10UnderscoreESW_SW_EEEEENS4_13SM90_TMA_LOADENS4_14ComposedLayoutINS4_7SwizzleILi3ELi4ELi3EEENS4_18smem_ptr_flag_bitsILi32EEENSS_INS5_IJNSA_ILi8EEESH_EEENS5_IJSH_SB_EEEEEEEvNS4_8identityESZ_S19_vS1A_EENS_8epilogue10collective6detail29Sm90TmaWarpSpecializedAdapterINS1D_15DefaultEpilogueIfSJ_SJ_NS1C_6thread17LinearCombinationIfLi1EffLNS1H_9ScaleType4KindE0ELNS_15FloatRoundStyleE2EfEENS1_15EpilogueDefaultEEEEEvvEEEEvNT_6ParamsE)
        /*0008*/ 	.word	0x000000a8


	//----- nvinfo : EIATTR_FRAME_SIZE
	.align		4
.L_15:
        /*000c*/ 	.byte	0x04, 0x11
        /*000e*/ 	.short	(.L_17 - .L_16)
	.align		4
.L_16:
        /*0010*/ 	.word	index@(_ZN7cutlass13device_kernelINS_4gemm6kernel13GemmUniversalIN4cute5tupleIJiiiiEEENS1_10collective13CollectiveMmaINS1_34MainloopSm90TmaGmmaWarpSpecializedILi9ENS5_IJNS4_1CILi1EEESB_SB_EEENS1_32KernelTmaWarpSpecializedPingpongEEENS5_IJNSA_ILi64EEENSA_ILi128EEENSA_ILi32EEEEEEfNS5_IJlSB_lEEEfSJ_NS4_8TiledMMAINS4_8MMA_AtomIJNS4_4SM904GMMA30MMA_64x128x8_F32TF32TF32_SS_TNILNSN_7ScaleInE1ELSP_1EEEEEENS4_6LayoutISC_NS5_IJNSA_ILi0EEEST_ST_EEEEENS5_IJNS4_10UnderscoreESW_SW_EEEEENS4_13SM90_TMA_LOADENS4_14ComposedLayoutINS4_7SwizzleILi3ELi4ELi3EEENS4_18smem_ptr_flag_bitsILi32EEENSS_INS5_IJNSA_ILi8EEESH_EEENS5_IJSH_SB_EEEEEEEvNS4_8identityESZ_S19_vS1A_EENS_8epilogue10collective6detail29Sm90TmaWarpSpecializedAdapterINS1D_15DefaultEpilogueIfSJ_SJ_NS1C_6thread17LinearCombinationIfLi1EffLNS1H_9ScaleType4KindE0ELNS_15FloatRoundStyleE2EfEENS1_15EpilogueDefaultEEEEEvvEEEEvNT_6ParamsE)
        /*0014*/ 	.word	0x00000008


	//----- nvinfo : EIATTR_MIN_STACK_SIZE
	.align		4
.L_17:
        /*0018*/ 	.byte	0x04, 0x12
        /*001a*/ 	.short	(.L_19 - .L_18)
	.align		4
.L_18:
        /*001c*/ 	.word	index@(_ZN7cutlass13device_kernelINS_4gemm6kernel13GemmUniversalIN4cute5tupleIJiiiiEEENS1_10collective13CollectiveMmaINS1_34MainloopSm90TmaGmmaWarpSpecializedILi9ENS5_IJNS4_1CILi1EEESB_SB_EEENS1_32KernelTmaWarpSpecializedPingpongEEENS5_IJNSA_ILi64EEENSA_ILi128EEENSA_ILi32EEEEEEfNS5_IJlSB_lEEEfSJ_NS4_8TiledMMAINS4_8MMA_AtomIJNS4_4SM904GMMA30MMA_64x128x8_F32TF32TF32_SS_TNILNSN_7ScaleInE1ELSP_1EEEEEENS4_6LayoutISC_NS5_IJNSA_ILi0EEEST_ST_EEEEENS5_IJNS4_10UnderscoreESW_SW_EEEEENS4_13SM90_TMA_LOADENS4_14ComposedLayoutINS4_7SwizzleILi3ELi4ELi3EEENS4_18smem_ptr_flag_bitsILi32EEENSS_INS5_IJNSA_ILi8EEESH_EEENS5_IJSH_SB_EEEEEEEvNS4_8identityESZ_S19_vS1A_EENS_8epilogue10collective6detail29Sm90TmaWarpSpecializedAdapterINS1D_15DefaultEpilogueIfSJ_SJ_NS1C_6thread17LinearCombinationIfLi1EffLNS1H_9ScaleType4KindE0ELNS_15FloatRoundStyleE2EfEENS1_15EpilogueDefaultEEEEEvvEEEEvNT_6ParamsE)
        /*0020*/ 	.word	0x00000008
.L_19:


//--------------------- .nv.compat                --------------------------
	.section	.nv.compat,"",@"SHT_CUDA_COMPAT_INFO"
	.align	4
        /*0000*/ 	.byte	0x02, 0x09, 0x01, 0x00, 0x02, 0x02, 0x04, 0x00, 0x02, 0x05, 0x05, 0x00, 0x03, 0x07, 0x01, 0x01
        /*0010*/ 	.byte	0x02, 0x03, 0x01, 0x00, 0x02, 0x06, 0x01, 0x00, 0x04, 0x0b, 0x08, 0x00, 0x00, 0x00, 0x00, 0x00
        /*0020*/ 	.byte	0x00, 0x00, 0x00, 0x00


//--------------------- .nv.info._ZN7cutlass13device_kernelINS_4gemm6kernel13GemmUniversalIN4cute5tupleIJiiiiEEENS1_10collective13CollectiveMmaINS1_34MainloopSm90TmaGmmaWarpSpecializedILi9ENS5_IJNS4_1CILi1EEESB_SB_EEENS1_32KernelTmaWarpSpecializedPingpongEEENS5_IJNSA_ILi64EEENSA_ILi128EEENSA_ILi32EEEEEEfNS5_IJlSB_lEEEfSJ_NS4_8TiledMMAINS4_8MMA_AtomIJNS4_4SM904GMMA30MMA_64x128x8_F32TF32TF32_SS_TNILNSN_7ScaleInE1ELSP_1EEEEEENS4_6LayoutISC_NS5_IJNSA_ILi0EEEST_ST_EEEEENS5_IJNS4_10UnderscoreESW_SW_EEEEENS4_13SM90_TMA_LOADENS4_14ComposedLayoutINS4_7SwizzleILi3ELi4ELi3EEENS4_18smem_ptr_flag_bitsILi32EEENSS_INS5_IJNSA_ILi8EEESH_EEENS5_IJSH_SB_EEEEEEEvNS4_8identityESZ_S19_vS1A_EENS_8epilogue10collective6detail29Sm90TmaWarpSpecializedAdapterINS1D_15DefaultEpilogueIfSJ_SJ_NS1C_6thread17LinearCombinationIfLi1EffLNS1H_9ScaleType4KindE0ELNS_15FloatRoundStyleE2EfEENS1_15EpilogueDefaultEEEEEvvEEEEvNT_6ParamsE --------------------------
	.section	.nv.info._ZN7cutlass13device_kernelINS_4gemm6kernel13GemmUniversalIN4cute5tupleIJiiiiEEENS1_10collective13CollectiveMmaINS1_34MainloopSm90TmaGmmaWarpSpecializedILi9ENS5_IJNS4_1CILi1EEESB_SB_EEENS1_32KernelTmaWarpSpecializedPingpongEEENS5_IJNSA_ILi64EEENSA_ILi128EEENSA_ILi32EEEEEEfNS5_IJlSB_lEEEfSJ_NS4_8TiledMMAINS4_8MMA_AtomIJNS4_4SM904GMMA30MMA_64x128x8_F32TF32TF32_SS_TNILNSN_7ScaleInE1ELSP_1EEEEEENS4_6LayoutISC_NS5_IJNSA_ILi0EEEST_ST_EEEEENS5_IJNS4_10UnderscoreESW_SW_EEEEENS4_13SM90_TMA_LOADENS4_14ComposedLayoutINS4_7SwizzleILi3ELi4ELi3EEENS4_18smem_ptr_flag_bitsILi32EEENSS_INS5_IJNSA_ILi8EEESH_EEENS5_IJSH_SB_EEEEEEEvNS4_8identityESZ_S19_vS1A_EENS_8epilogue10collective6detail29Sm90TmaWarpSpecializedAdapterINS1D_15DefaultEpilogueIfSJ_SJ_NS1C_6thread17LinearCombinationIfLi1EffLNS1H_9ScaleType4KindE0ELNS_15FloatRoundStyleE2EfEENS1_15EpilogueDefaultEEEEEvvEEEEvNT_6ParamsE,"",@"SHT_CUDA_INFO"
	.sectionflags	@""
	.align	4


	//----- nvinfo : EIATTR_CUDA_API_VERSION
	.align		4
        /*0000*/ 	.byte	0x04, 0x37
        /*0002*/ 	.short	(.L_21 - .L_20)
.L_20:
        /*0004*/ 	.word	0x00000082


	//----- nvinfo : EIATTR_KPARAM_INFO
	.align		4
.L_21:
        /*0008*/ 	.byte	0x04, 0x17
        /*000a*/ 	.short	(.L_23 - .L_22)
.L_22:
        /*000c*/ 	.word	0x00000000
        /*0010*/ 	.short	0x0000
        /*0012*/ 	.short	0x0070
        /*0014*/ 	.byte	0x00, 0xf0, 0x01, 0x10


	//----- nvinfo : EIATTR_SPARSE_MMA_MASK
	.align		4
.L_23:
        /*0018*/ 	.byte	0x03, 0x50
        /*001a*/ 	.short	0x0000


	//----- nvinfo : EIATTR_MAXREG_COUNT
	.align		4
        /*001c*/ 	.byte	0x03, 0x1b
        /*001e*/ 	.short	0x00a8


	//----- nvinfo : EIATTR_NUM_BARRIERS
	.align		4
        /*0020*/ 	.byte	0x02, 0x4c
        /*0022*/ 	.byte	0x01
	.zero		1


	//----- nvinfo : EIATTR_EXTERNS
	.align		4
        /*0024*/ 	.byte	0x04, 0x0f
        /*0026*/ 	.short	(.L_25 - .L_24)


	//   ....[0]....
	.align		4
.L_24:
        /*0028*/ 	.word	index@(__assertfail)


	//----- nvinfo : EIATTR_ANNOTATIONS
	.align		4
.L_25:
        /*002c*/ 	.byte	0x04, 0x55
        /*002e*/ 	.short	(.L_27 - .L_26)


	//   ....[0]....
.L_26:
        /*0030*/ 	.word	0x00000001
        /*0034*/ 	.byte	0xa0, 0x0b, 0x00, 0x00, 0x01, 0x00, 0x00, 0x00, 0xc0, 0x12, 0x00, 0x00, 0x01, 0x00, 0x00, 0x00
        /*0044*/ 	.byte	0x60, 0x55, 0x00, 0x00, 0x01, 0x00, 0x00, 0x00, 0x20, 0x61, 0x00, 0x00


	//----- nvinfo : EIATTR_MERCURY_ISA_VERSION
	.align		4
.L_27:
        /*0050*/ 	.byte	0x03, 0x5f
        /*0052*/ 	.short	0x0101


	//----- nvinfo : EIATTR_INT_WARP_WIDE_INSTR_OFFSETS
	.align		4
        /*0054*/ 	.byte	0x04, 0x31
        /*0056*/ 	.short	(.L_29 - .L_28)


	//   ....[0]....
.L_28:
        /*0058*/ 	.word	0x000004c0


	//   ....[1]....
        /*005c*/ 	.word	0x000004e0


	//   ....[2]....
        /*0060*/ 	.word	0x00000560


	//   ....[3]....
        /*0064*/ 	.word	0x00000570


	//   ....[4]....
        /*0068*/ 	.word	0x00000580


	//   ....[5]....
        /*006c*/ 	.word	0x000005a0


	//   ....[6]....
        /*0070*/ 	.word	0x00000630


	//   ....[7]....
        /*0074*/ 	.word	0x00000650


	//----- nvinfo : EIATTR_COOP_GROUP_MASK_REGIDS
	.align		4
.L_29:
        /*0078*/ 	.byte	0x04, 0x29
        /*007a*/ 	.short	(.L_31 - .L_30)


	//   ....[0]....
.L_30:
        /*007c*/ 	.word	0xffffffff


	//   ....[1]....
        /*0080*/ 	.word	0xffffffff


	//   ....[2]....
        /*0084*/ 	.word	0xffffffff


	//   ....[3]....
        /*0088*/ 	.word	0xffffffff


	//   ....[4]....
        /*008c*/ 	.word	0xffffffff


	//   ....[5]....
        /*0090*/ 	.word	0xffffffff


	//----- nvinfo : EIATTR_COOP_GROUP_INSTR_OFFSETS
	.align		4
.L_31:
        /*0094*/ 	.byte	0x04, 0x28
        /*0096*/ 	.short	(.L_33 - .L_32)


	//   ....[0]....
.L_32:
        /*0098*/ 	.word	0x00000070


	//   ....[1]....
        /*009c*/ 	.word	0x00000080


	//   ....[2]....
        /*00a0*/ 	.word	0x00000140


	//   ....[3]....
        /*00a4*/ 	.word	0x000003a0


	//   ....[4]....
        /*00a8*/ 	.word	0x000003e0


	//   ....[5]....
        /*00ac*/ 	.word	0x00000420


	//----- nvinfo : EIATTR_REG_RECONFIG
	.align		4
.L_33:
        /*00b0*/ 	.byte	0x01, 0x54
	.zero		2


	//----- nvinfo : EIATTR_SYSCALL_OFFSETS
	.align		4
        /*00b4*/ 	.byte	0x04, 0x46
        /*00b6*/ 	.short	(.L_35 - .L_34)


	//   ....[0]....
.L_34:
        /*00b8*/ 	.word	0x00001740


	//----- nvinfo : EIATTR_MBARRIER_INSTR_OFFSETS
	.align		4
.L_35:
        /*00bc*/ 	.byte	0x04, 0x39
        /*00be*/ 	.short	(.L_37 - .L_36)


	//   ....[0]....
.L_36:
        /*00c0*/ 	.word	0x00000260
        /*00c4*/ 	.word	0x000000ff
        /*00c8*/ 	.word	0x00000000
        /*00cc*/ 	.short	0x0100
        /*00ce*/ 	.byte	0x08
	.zero		1


	//   ....[1]....
        /*00d0*/ 	.word	0x00000270
        /*00d4*/ 	.word	0x000000ff
        /*00d8*/ 	.word	0x00000048
        /*00dc*/ 	.short	0x0100
        /*00de*/ 	.byte	0x08
	.zero		1


	//   ....[2]....
        /*00e0*/ 	.word	0x00000280
        /*00e4*/ 	.word	0x000000ff
        /*00e8*/ 	.word	0x00000008
        /*00ec*/ 	.short	0x0100
        /*00ee*/ 	.byte	0x08
	.zero		1


	//   ....[3]....
        /*00f0*/ 	.word	0x00000290
        /*00f4*/ 	.word	0x000000ff
        /*00f8*/ 	.word	0x00000050
        /*00fc*/ 	.short	0x0100
        /*00fe*/ 	.byte	0x08
	.zero		1


	//   ....[4]....
        /*0100*/ 	.word	0x000002a0
        /*0104*/ 	.word	0x000000ff
        /*0108*/ 	.word	0x00000010
        /*010c*/ 	.short	0x0100
        /*010e*/ 	.byte	0x08
	.zero		1


	//   ....[5]....
        /*0110*/ 	.word	0x000002b0
        /*0114*/ 	.word	0x000000ff
        /*0118*/ 	.word	0x00000058
        /*011c*/ 	.short	0x0100
        /*011e*/ 	.byte	0x08
	.zero		1


	//   ....[6]....
        /*0120*/ 	.word	0x000002c0
        /*0124*/ 	.word	0x000000ff
        /*0128*/ 	.word	0x00000018
        /*012c*/ 	.short	0x0100
        /*012e*/ 	.byte	0x08
	.zero		1


	//   ....[7]....
        /*0130*/ 	.word	0x000002d0
        /*0134*/ 	.word	0x000000ff
        /*0138*/ 	.word	0x00000060
        /*013c*/ 	.short	0x0100
        /*013e*/ 	.byte	0x08
	.zero		1


	//   ....[8]....
        /*0140*/ 	.word	0x000002e0
        /*0144*/ 	.word	0x000000ff
        /*0148*/ 	.word	0x00000020
        /*014c*/ 	.short	0x0100
        /*014e*/ 	.byte	0x08
	.zero		1


	//   ....[9]....
        /*0150*/ 	.word	0x000002f0
        /*0154*/ 	.word	0x000000ff
        /*0158*/ 	.word	0x00000068
        /*015c*/ 	.short	0x0100
        /*015e*/ 	.byte	0x08
	.zero		1


	//   ....[10]....
        /*0160*/ 	.word	0x00000300
        /*0164*/ 	.word	0x000000ff
        /*0168*/ 	.word	0x00000028
        /*016c*/ 	.short	0x0100
        /*016e*/ 	.byte	0x08
	.zero		1


	//   ....[11]....
        /*0170*/ 	.word	0x00000310
        /*0174*/ 	.word	0x000000ff
        /*0178*/ 	.word	0x00000070
        /*017c*/ 	.short	0x0100
        /*017e*/ 	.byte	0x08
	.zero		1


	//   ....[12]....
        /*0180*/ 	.word	0x00000320
        /*0184*/ 	.word	0x000000ff
        /*0188*/ 	.word	0x00000030
        /*018c*/ 	.short	0x0100
        /*018e*/ 	.byte	0x08
	.zero		1


	//   ....[13]....
        /*0190*/ 	.word	0x00000330
        /*0194*/ 	.word	0x000000ff
        /*0198*/ 	.word	0x00000078
        /*019c*/ 	.short	0x0100
        /*019e*/ 	.byte	0x08
	.zero		1


	//   ....[14]....
        /*01a0*/ 	.word	0x00000340
        /*01a4*/ 	.word	0x000000ff
        /*01a8*/ 	.word	0x00000038
        /*01ac*/ 	.short	0x0100
        /*01ae*/ 	.byte	0x08
	.zero		1


	//   ....[15]....
        /*01b0*/ 	.word	0x00000350
        /*01b4*/ 	.word	0x000000ff
        /*01b8*/ 	.word	0x00000080
        /*01bc*/ 	.short	0x0100
        /*01be*/ 	.byte	0x08
	.zero		1


	//   ....[16]....
        /*01c0*/ 	.word	0x00000360
        /*01c4*/ 	.word	0x000000ff
        /*01c8*/ 	.word	0x00000040
        /*01cc*/ 	.short	0x0100
        /*01ce*/ 	.byte	0x08
	.zero		1


	//   ....[17]....
        /*01d0*/ 	.word	0x00000370
        /*01d4*/ 	.word	0x000000ff
        /*01d8*/ 	.word	0x00000088
        /*01dc*/ 	.short	0x0100
        /*01de*/ 	.byte	0x08
	.zero		1


	//   ....[18]....
        /*01e0*/ 	.word	0x00000690
        /*01e4*/ 	.word	0x000000ff
        /*01e8*/ 	.word	0x000000c0
        /*01ec*/ 	.short	0x0100
        /*01ee*/ 	.byte	0x08
	.zero		1


	//   ....[19]....
        /*01f0*/ 	.word	0x00000700
        /*01f4*/ 	.word	0x000000ff
        /*01f8*/ 	.word	0x000000c8
        /*01fc*/ 	.short	0x0100
        /*01fe*/ 	.byte	0x08
	.zero		1


	//   ....[20]....
        /*0200*/ 	.word	0x00000720
        /*0204*/ 	.word	0x000000ff
        /*0208*/ 	.word	0x000000a0
        /*020c*/ 	.short	0x0100
        /*020e*/ 	.byte	0x09
	.zero		1


	//   ....[21]....
        /*0210*/ 	.word	0x00000730
        /*0214*/ 	.word	0x000000ff
        /*0218*/ 	.word	0x000000a8
        /*021c*/ 	.short	0x0100
        /*021e*/ 	.byte	0x09
	.zero		1


	//   ....[22]....
        /*0220*/ 	.word	0x00000740
        /*0224*/ 	.word	0x000000ff
        /*0228*/ 	.word	0x000000b0
        /*022c*/ 	.short	0x0100
        /*022e*/ 	.byte	0x09
	.zero		1


	//   ....[23]....
        /*0230*/ 	.word	0x00000750
        /*0234*/ 	.word	0x000000ff
        /*0238*/ 	.word	0x000000b8
        /*023c*/ 	.short	0x0100
        /*023e*/ 	.byte	0x09
	.zero		1


	//   ....[24]....
        /*0240*/ 	.word	0x00001600
        /*0244*/ 	.word	0x000000ff
        /*0248*/ 	.word	0xfffffff8
        /*024c*/ 	.short	0x010a
        /*024e*/ 	.byte	0x2b
	.zero		1


	//   ....[25]....
        /*0250*/ 	.word	0x000017c0
        /*0254*/ 	.word	0x00000003
        /*0258*/ 	.word	0x00000000
        /*025c*/ 	.short	0x010a
        /*025e*/ 	.byte	0x3f
	.zero		1


	//   ....[26]....
        /*0260*/ 	.word	0x00001820
        /*0264*/ 	.word	0x00000003
        /*0268*/ 	.word	0x00000000
        /*026c*/ 	.short	0x010a
        /*026e*/ 	.byte	0x3f
	.zero		1


	//   ....[27]....
        /*0270*/ 	.word	0x00001b80
        /*0274*/ 	.word	0x000000ff
        /*0278*/ 	.word	0x00000000
        /*027c*/ 	.short	0x010a
        /*027e*/ 	.byte	0x04
	.zero		1


	//   ....[28]....
        /*0280*/ 	.word	0x00001bc0
        /*0284*/ 	.word	0x000000ff
        /*0288*/ 	.word	0x00000000
        /*028c*/ 	.short	0x010a
        /*028e*/ 	.byte	0x04
	.zero		1


	//   ....[29]....
        /*0290*/ 	.word	0x00001e20
        /*0294*/ 	.word	0x000000ff
        /*0298*/ 	.word	0x00000000
        /*029c*/ 	.short	0x0101
        /*029e*/ 	.byte	0x04
	.zero		1


	//   ....[30]....
        /*02a0*/ 	.word	0x00001f20
        /*02a4*/ 	.word	0x00000003
        /*02a8*/ 	.word	0x00000000
        /*02ac*/ 	.short	0x0101
        /*02ae*/ 	.byte	0x2e
	.zero		1


	//   ....[31]....
        /*02b0*/ 	.word	0x00001ff0
        /*02b4*/ 	.word	0x000000ff
        /*02b8*/ 	.word	0x00000000
        /*02bc*/ 	.short	0x0101
        /*02be*/ 	.byte	0x06
	.zero		1


	//   ....[32]....
        /*02c0*/ 	.word	0x00002060
        /*02c4*/ 	.word	0x000000ff
        /*02c8*/ 	.word	0x00000008
        /*02cc*/ 	.short	0x010a
        /*02ce*/ 	.byte	0x2b
	.zero		1


	//   ....[33]....
        /*02d0*/ 	.word	0x000055a0
        /*02d4*/ 	.word	0x00000000
        /*02d8*/ 	.word	0x00000000
        /*02dc*/ 	.short	0x0101
        /*02de*/ 	.byte	0x2e
	.zero		1


	//   ....[34]....
        /*02e0*/ 	.word	0x00005e90
        /*02e4*/ 	.word	0x0000000b
        /*02e8*/ 	.word	0x00000048
        /*02ec*/ 	.short	0x010a
        /*02ee*/ 	.byte	0x3f
	.zero		1


	//   ....[35]....
        /*02f0*/ 	.word	0x00006250
        /*02f4*/ 	.word	0x00000006
        /*02f8*/ 	.word	0x000000c8
        /*02fc*/ 	.short	0x0101
        /*02fe*/ 	.byte	0x3f
	.zero		1


	//   ....[36]....
        /*0300*/ 	.word	0x00006970
        /*0304*/ 	.word	0x00000007
        /*0308*/ 	.word	0x00000000
        /*030c*/ 	.short	0x010a
        /*030e*/ 	.byte	0x3f
	.zero		1


	//   ....[37]....
        /*0310*/ 	.word	0x000069f0
        /*0314*/ 	.word	0x00000006
        /*0318*/ 	.word	0x00000000
        /*031c*/ 	.short	0x010a
        /*031e*/ 	.byte	0x3f
	.zero		1


	//   ....[38]....
        /*0320*/ 	.word	0x00006a80
        /*0324*/ 	.word	0x00000007
        /*0328*/ 	.word	0x00000000
        /*032c*/ 	.short	0x010a
        /*032e*/ 	.byte	0x3f
	.zero		1


	//   ....[39]....
        /*0330*/ 	.word	0x00006b10
        /*0334*/ 	.word	0x00000006
        /*0338*/ 	.word	0x00000000
        /*033c*/ 	.short	0x010a
        /*033e*/ 	.byte	0x3f
	.zero		1


	//   ....[40]....
        /*0340*/ 	.word	0x00006ba0
        /*0344*/ 	.word	0x00000007
        /*0348*/ 	.word	0x00000000
        /*034c*/ 	.short	0x010a
        /*034e*/ 	.byte	0x3f
	.zero		1


	//   ....[41]....
        /*0350*/ 	.word	0x00006c30
        /*0354*/ 	.word	0x00000006
        /*0358*/ 	.word	0x00000000
        /*035c*/ 	.short	0x010a
        /*035e*/ 	.byte	0x3f
	.zero		1


	//   ....[42]....
        /*0360*/ 	.word	0x00006cc0
        /*0364*/ 	.word	0x00000007
        /*0368*/ 	.word	0x00000000
        /*036c*/ 	.short	0x010a
        /*036e*/ 	.byte	0x3f
	.zero		1


	//   ....[43]....
        /*0370*/ 	.word	0x00006d50
        /*0374*/ 	.word	0x00000006
        /*0378*/ 	.word	0x00000000
        /*037c*/ 	.short	0x010a
        /*037e*/ 	.byte	0x3f
	.zero		1


	//   ....[44]....
        /*0380*/ 	.word	0x00006de0
        /*0384*/ 	.word	0x00000005
        /*0388*/ 	.word	0x00000000
        /*038c*/ 	.short	0x010a
        /*038e*/ 	.byte	0x3f
	.zero		1


	//   ....[45]....
        /*0390*/ 	.word	0x00006e50
        /*0394*/ 	.word	0x00000003
        /*0398*/ 	.word	0xfffffff8
        /*039c*/ 	.short	0x010a
        /*039e*/ 	.byte	0x3f
	.zero		1


	//   ....[46]....
        /*03a0*/ 	.word	0x00006ea0
        /*03a4*/ 	.word	0x00000003
        /*03a8*/ 	.word	0x00000000
        /*03ac*/ 	.short	0x010a
        /*03ae*/ 	.byte	0x3f
	.zero		1


	//   ....[47]....
        /*03b0*/ 	.word	0x00006f00
        /*03b4*/ 	.word	0x00000004
        /*03b8*/ 	.word	0x00000000
        /*03bc*/ 	.short	0x010a
        /*03be*/ 	.byte	0x3f
	.zero		1


	//   ....[48]....
        /*03c0*/ 	.word	0x00006f60
        /*03c4*/ 	.word	0x00000003
        /*03c8*/ 	.word	0x00000008
        /*03cc*/ 	.short	0x010a
        /*03ce*/ 	.byte	0x3f
	.zero		1


	//   ....[49]....
        /*03d0*/ 	.word	0x00007030
        /*03d4*/ 	.word	0x0000000b
        /*03d8*/ 	.word	0x00000048
        /*03dc*/ 	.short	0x010a
        /*03de*/ 	.byte	0x3f
	.zero		1


	//   ....[50]....
        /*03e0*/ 	.word	0x00007100
        /*03e4*/ 	.word	0x00000007
        /*03e8*/ 	.word	0x00000000
        /*03ec*/ 	.short	0x010a
        /*03ee*/ 	.byte	0x3f
	.zero		1


	//   ....[51]....
        /*03f0*/ 	.word	0x00007150
        /*03f4*/ 	.word	0x00000006
        /*03f8*/ 	.word	0x00000000
        /*03fc*/ 	.short	0x010a
        /*03fe*/ 	.byte	0x3f
	.zero		1


	//   ....[52]....
        /*0400*/ 	.word	0x000071a0
        /*0404*/ 	.word	0x00000007
        /*0408*/ 	.word	0x00000000
        /*040c*/ 	.short	0x010a
        /*040e*/ 	.byte	0x3f
	.zero		1


	//   ....[53]....
        /*0410*/ 	.word	0x000071f0
        /*0414*/ 	.word	0x00000006
        /*0418*/ 	.word	0x00000000
        /*041c*/ 	.short	0x010a
        /*041e*/ 	.byte	0x3f
	.zero		1


	//   ....[54]....
        /*0420*/ 	.word	0x00007240
        /*0424*/ 	.word	0x00000007
        /*0428*/ 	.word	0x00000000
        /*042c*/ 	.short	0x010a
        /*042e*/ 	.byte	0x3f
	.zero		1


	//   ....[55]....
        /*0430*/ 	.word	0x00007290
        /*0434*/ 	.word	0x00000006
        /*0438*/ 	.word	0x00000000
        /*043c*/ 	.short	0x010a
        /*043e*/ 	.byte	0x3f
	.zero		1


	//   ....[56]....
        /*0440*/ 	.word	0x000072e0
        /*0444*/ 	.word	0x00000007
        /*0448*/ 	.word	0x00000000
        /*044c*/ 	.short	0x010a
        /*044e*/ 	.byte	0x3f
	.zero		1


	//   ....[57]....
        /*0450*/ 	.word	0x00007330
        /*0454*/ 	.word	0x00000006
        /*0458*/ 	.word	0x00000000
        /*045c*/ 	.short	0x010a
        /*045e*/ 	.byte	0x3f
	.zero		1


	//----- nvinfo : EIATTR_NUM_MBARRIERS
	.align		4
.L_37:
        /*0460*/ 	.byte	0x03, 0x38
        /*0462*/ 	.short	0x0018


	//----- nvinfo : EIATTR_EXIT_INSTR_OFFSETS
	.align		4
        /*0464*/ 	.byte	0x04, 0x1c
        /*0466*/ 	.short	(.L_39 - .L_38)


	//   ....[0]....
.L_38:
        /*0468*/ 	.word	0x00001250


	//   ....[1]....
        /*046c*/ 	.word	0x000012b0


	//   ....[2]....
        /*0470*/ 	.word	0x00005bc0


	//   ....[3]....
        /*0474*/ 	.word	0x00005bf0


	//   ....[4]....
        /*0478*/ 	.word	0x00006e30


	//----- nvinfo : EIATTR_MAX_THREADS
	.align		4
.L_39:
        /*047c*/ 	.byte	0x04, 0x05
        /*047e*/ 	.short	(.L_41 - .L_40)
.L_40:
        /*0480*/ 	.word	0x00000180
        /*0484*/ 	.word	0x00000001
        /*0488*/ 	.word	0x00000001


	//----- nvinfo : EIATTR_CRS_STACK_SIZE
	.align		4
.L_41:
        /*048c*/ 	.byte	0x04, 0x1e
        /*048e*/ 	.short	(.L_43 - .L_42)
.L_42:
        /*0490*/ 	.word	0x00000000


	//----- nvinfo : EIATTR_CBANK_PARAM_SIZE
	.align		4
.L_43:
        /*0494*/ 	.byte	0x03, 0x19
        /*0496*/ 	.short	0x0470


	//----- nvinfo : EIATTR_PARAM_CBANK
	.align		4
        /*0498*/ 	.byte	0x04, 0x0a
        /*049a*/ 	.short	(.L_45 - .L_44)
	.align		4
.L_44:
        /*049c*/ 	.word	index@(.nv.constant0._ZN7cutlass13device_kernelINS_4gemm6kernel13GemmUniversalIN4cute5tupleIJiiiiEEENS1_10collective13CollectiveMmaINS1_34MainloopSm90TmaGmmaWarpSpecializedILi9ENS5_IJNS4_1CILi1EEESB_SB_EEENS1_32KernelTmaWarpSpecializedPingpongEEENS5_IJNSA_ILi64EEENSA_ILi128EEENSA_ILi32EEEEEEfNS5_IJlSB_lEEEfSJ_NS4_8TiledMMAINS4_8MMA_AtomIJNS4_4SM904GMMA30MMA_64x128x8_F32TF32TF32_SS_TNILNSN_7ScaleInE1ELSP_1EEEEEENS4_6LayoutISC_NS5_IJNSA_ILi0EEEST_ST_EEEEENS5_IJNS4_10UnderscoreESW_SW_EEEEENS4_13SM90_TMA_LOADENS4_14ComposedLayoutINS4_7SwizzleILi3ELi4ELi3EEENS4_18smem_ptr_flag_bitsILi32EEENSS_INS5_IJNSA_ILi8EEESH_EEENS5_IJSH_SB_EEEEEEEvNS4_8identityESZ_S19_vS1A_EENS_8epilogue10collective6detail29Sm90TmaWarpSpecializedAdapterINS1D_15DefaultEpilogueIfSJ_SJ_NS1C_6thread17LinearCombinationIfLi1EffLNS1H_9ScaleType4KindE0ELNS_15FloatRoundStyleE2EfEENS1_15EpilogueDefaultEEEEEvvEEEEvNT_6ParamsE)
        /*04a0*/ 	.short	0x0210
        /*04a2*/ 	.short	0x0470


	//----- nvinfo : EIATTR_SW_WAR
	.align		4
.L_45:
        /*04a4*/ 	.byte	0x04, 0x36
        /*04a6*/ 	.short	(.L_47 - .L_46)
.L_46:
        /*04a8*/ 	.word	0x00000008
.L_47:


//--------------------- .nv.callgraph             --------------------------
	.section	.nv.callgraph,"",@"SHT_CUDA_CALLGRAPH"
	.align	4
	.sectionentsize	8
	.align		4
        /*0000*/ 	.word	0x00000000
	.align		4
        /*0004*/ 	.word	0xffffffff
	.align		4
        /*0008*/ 	.word	index@(_ZN7cutlass13device_kernelINS_4gemm6kernel13GemmUniversalIN4cute5tupleIJiiiiEEENS1_10collective13CollectiveMmaINS1_34MainloopSm90TmaGmmaWarpSpecializedILi9ENS5_IJNS4_1CILi1EEESB_SB_EEENS1_32KernelTmaWarpSpecializedPingpongEEENS5_IJNSA_ILi64EEENSA_ILi128EEENSA_ILi32EEEEEEfNS5_IJlSB_lEEEfSJ_NS4_8TiledMMAINS4_8MMA_AtomIJNS4_4SM904GMMA30MMA_64x128x8_F32TF32TF32_SS_TNILNSN_7ScaleInE1ELSP_1EEEEEENS4_6LayoutISC_NS5_IJNSA_ILi0EEEST_ST_EEEEENS5_IJNS4_10UnderscoreESW_SW_EEEEENS4_13SM90_TMA_LOADENS4_14ComposedLayoutINS4_7SwizzleILi3ELi4ELi3EEENS4_18smem_ptr_flag_bitsILi32EEENSS_INS5_IJNSA_ILi8EEESH_EEENS5_IJSH_SB_EEEEEEEvNS4_8identityESZ_S19_vS1A_EENS_8epilogue10collective6detail29Sm90TmaWarpSpecializedAdapterINS1D_15DefaultEpilogueIfSJ_SJ_NS1C_6thread17LinearCombinationIfLi1EffLNS1H_9ScaleType4KindE0ELNS_15FloatRoundStyleE2EfEENS1_15EpilogueDefaultEEEEEvvEEEEvNT_6ParamsE)
	.align		4
        /*000c*/ 	.word	index@(__assertfail)
	.align		4
        /*0010*/ 	.word	0x00000000
	.align		4
        /*0014*/ 	.word	0xfffffffe
	.align		4
        /*0018*/ 	.word	0x00000000
	.align		4
        /*001c*/ 	.word	0xfffffffd
	.align		4
        /*0020*/ 	.word	0x00000000
	.align		4
        /*0024*/ 	.word	0xfffffffc


//--------------------- .nv.constant4             --------------------------
	.section	.nv.constant4,"a",@progbits
	.align	8
	.align		8
.nv.constant4:
        /*0000*/ 	.dword	__assertfail
	.align		8
        /*0008*/ 	.dword	__unnamed_1
	.align		8
        /*0010*/ 	.dword	_ZN40_INTERNAL_7ab38b91_4_k_cu_492f4e0c_169484cuda3std3__45__cpo5beginE
	.align		8
        /*0018*/ 	.dword	_ZN40_INTERNAL_7ab38b91_4_k_cu_492f4e0c_169484cuda3std3__45__cpo3endE
	.align		8
        /*0020*/ 	.dword	_ZN40_INTERNAL_7ab38b91_4_k_cu_492f4e0c_169484cuda3std3__45__cpo6cbeginE
	.align		8
        /*0028*/ 	.dword	_ZN40_INTERNAL_7ab38b91_4_k_cu_492f4e0c_169484cuda3std3__45__cpo4cendE
	.align		8
        /*0030*/ 	.dword	_ZN40_INTERNAL_7ab38b91_4_k_cu_492f4e0c_169484cuda3std3__442_GLOBAL__N__7ab38b91_4_k_cu_492f4e0c_169486ignoreE
	.align		8
        /*0038*/ 	.dword	_ZN40_INTERNAL_7ab38b91_4_k_cu_492f4e0c_169484cuda3std3__419piecewise_constructE
	.align		8
        /*0040*/ 	.dword	_ZN40_INTERNAL_7ab38b91_4_k_cu_492f4e0c_169484cuda3std3__48in_placeE
	.align		8
        /*0048*/ 	.dword	_ZN40_INTERNAL_7ab38b91_4_k_cu_492f4e0c_169484cuda3std6ranges3__45__cpo4swapE
	.align		8
        /*0050*/ 	.dword	_ZN40_INTERNAL_7ab38b91_4_k_cu_492f4e0c_169484cuda3std6ranges3__45__cpo9iter_moveE
	.align		8
        /*0058*/ 	.dword	_ZN40_INTERNAL_7ab38b91_4_k_cu_492f4e0c_169484cute7productE
	.align		8
        /*0060*/ 	.dword	_ZN40_INTERNAL_7ab38b91_4_k_cu_492f4e0c_169484cute1_E
	.align		8
        /*0068*/ 	.dword	$str$22
	.align		8
        /*0070*/ 	.dword	$str$23


//--------------------- .text._ZN7cutlass13device_kernelINS_4gemm6kernel13GemmUniversalIN4cute5tupleIJiiiiEEENS1_10collective13CollectiveMmaINS1_34MainloopSm90TmaGmmaWarpSpecializedILi9ENS5_IJNS4_1CILi1EEESB_SB_EEENS1_32KernelTmaWarpSpecializedPingpongEEENS5_IJNSA_ILi64EEENSA_ILi128EEENSA_ILi32EEEEEEfNS5_IJlSB_lEEEfSJ_NS4_8TiledMMAINS4_8MMA_AtomIJNS4_4SM904GMMA30MMA_64x128x8_F32TF32TF32_SS_TNILNSN_7ScaleInE1ELSP_1EEEEEENS4_6LayoutISC_NS5_IJNSA_ILi0EEEST_ST_EEEEENS5_IJNS4_10UnderscoreESW_SW_EEEEENS4_13SM90_TMA_LOADENS4_14ComposedLayoutINS4_7SwizzleILi3ELi4ELi3EEENS4_18smem_ptr_flag_bitsILi32EEENSS_INS5_IJNSA_ILi8EEESH_EEENS5_IJSH_SB_EEEEEEEvNS4_8identityESZ_S19_vS1A_EENS_8epilogue10collective6detail29Sm90TmaWarpSpecializedAdapterINS1D_15DefaultEpilogueIfSJ_SJ_NS1C_6thread17LinearCombinationIfLi1EffLNS1H_9ScaleType4KindE0ELNS_15FloatRoundStyleE2EfEENS1_15EpilogueDefaultEEEEEvvEEEEvNT_6ParamsE --------------------------
	.section	.text._ZN7cutlass13device_kernelINS_4gemm6kernel13GemmUniversalIN4cute5tupleIJiiiiEEENS1_10collective13CollectiveMmaINS1_34MainloopSm90TmaGmmaWarpSpecializedILi9ENS5_IJNS4_1CILi1EEESB_SB_EEENS1_32KernelTmaWarpSpecializedPingpongEEENS5_IJNSA_ILi64EEENSA_ILi128EEENSA_ILi32EEEEEEfNS5_IJlSB_lEEEfSJ_NS4_8TiledMMAINS4_8MMA_AtomIJNS4_4SM904GMMA30MMA_64x128x8_F32TF32TF32_SS_TNILNSN_7ScaleInE1ELSP_1EEEEEENS4_6LayoutISC_NS5_IJNSA_ILi0EEEST_ST_EEEEENS5_IJNS4_10UnderscoreESW_SW_EEEEENS4_13SM90_TMA_LOADENS4_14ComposedLayoutINS4_7SwizzleILi3ELi4ELi3EEENS4_18smem_ptr_flag_bitsILi32EEENSS_INS5_IJNSA_ILi8EEESH_EEENS5_IJSH_SB_EEEEEEEvNS4_8identityESZ_S19_vS1A_EENS_8epilogue10collective6detail29Sm90TmaWarpSpecializedAdapterINS1D_15DefaultEpilogueIfSJ_SJ_NS1C_6thread17LinearCombinationIfLi1EffLNS1H_9ScaleType4KindE0ELNS_15FloatRoundStyleE2EfEENS1_15EpilogueDefaultEEEEEvvEEEEvNT_6ParamsE,"ax",@progbits
	.align	128
.text._ZN7cutlass13device_kernelINS_4gemm6kernel13GemmUniversalIN4cute5tupleIJiiiiEEENS1_10collective13CollectiveMmaINS1_34MainloopSm90TmaGmmaWarpSpecializedILi9ENS5_IJNS4_1CILi1EEESB_SB_EEENS1_32KernelTmaWarpSpecializedPingpongEEENS5_IJNSA_ILi64EEENSA_ILi128EEENSA_ILi32EEEEEEfNS5_IJlSB_lEEEfSJ_NS4_8TiledMMAINS4_8MMA_AtomIJNS4_4SM904GMMA30MMA_64x128x8_F32TF32TF32_SS_TNILNSN_7ScaleInE1ELSP_1EEEEEENS4_6LayoutISC_NS5_IJNSA_ILi0EEEST_ST_EEEEENS5_IJNS4_10UnderscoreESW_SW_EEEEENS4_13SM90_TMA_LOADENS4_14ComposedLayoutINS4_7SwizzleILi3ELi4ELi3EEENS4_18smem_ptr_flag_bitsILi32EEENSS_INS5_IJNSA_ILi8EEESH_EEENS5_IJSH_SB_EEEEEEEvNS4_8identityESZ_S19_vS1A_EENS_8epilogue10collective6detail29Sm90TmaWarpSpecializedAdapterINS1D_15DefaultEpilogueIfSJ_SJ_NS1C_6thread17LinearCombinationIfLi1EffLNS1H_9ScaleType4KindE0ELNS_15FloatRoundStyleE2EfEENS1_15EpilogueDefaultEEEEEvvEEEEvNT_6ParamsE:
        .type           _ZN7cutlass13device_kernelINS_4gemm6kernel13GemmUniversalIN4cute5tupleIJiiiiEEENS1_10collective13CollectiveMmaINS1_34MainloopSm90TmaGmmaWarpSpecializedILi9ENS5_IJNS4_1CILi1EEESB_SB_EEENS1_32KernelTmaWarpSpecializedPingpongEEENS5_IJNSA_ILi64EEENSA_ILi128EEENSA_ILi32EEEEEEfNS5_IJlSB_lEEEfSJ_NS4_8TiledMMAINS4_8MMA_AtomIJNS4_4SM904GMMA30MMA_64x128x8_F32TF32TF32_SS_TNILNSN_7ScaleInE1ELSP_1EEEEEENS4_6LayoutISC_NS5_IJNSA_ILi0EEEST_ST_EEEEENS5_IJNS4_10UnderscoreESW_SW_EEEEENS4_13SM90_TMA_LOADENS4_14ComposedLayoutINS4_7SwizzleILi3ELi4ELi3EEENS4_18smem_ptr_flag_bitsILi32EEENSS_INS5_IJNSA_ILi8EEESH_EEENS5_IJSH_SB_EEEEEEEvNS4_8identityESZ_S19_vS1A_EENS_8epilogue10collective6detail29Sm90TmaWarpSpecializedAdapterINS1D_15DefaultEpilogueIfSJ_SJ_NS1C_6thread17LinearCombinationIfLi1EffLNS1H_9ScaleType4KindE0ELNS_15FloatRoundStyleE2EfEENS1_15EpilogueDefaultEEEEEvvEEEEvNT_6ParamsE,@function
        .size           _ZN7cutlass13device_kernelINS_4gemm6kernel13GemmUniversalIN4cute5tupleIJiiiiEEENS1_10collective13CollectiveMmaINS1_34MainloopSm90TmaGmmaWarpSpecializedILi9ENS5_IJNS4_1CILi1EEESB_SB_EEENS1_32KernelTmaWarpSpecializedPingpongEEENS5_IJNSA_ILi64EEENSA_ILi128EEENSA_ILi32EEEEEEfNS5_IJlSB_lEEEfSJ_NS4_8TiledMMAINS4_8MMA_AtomIJNS4_4SM904GMMA30MMA_64x128x8_F32TF32TF32_SS_TNILNSN_7ScaleInE1ELSP_1EEEEEENS4_6LayoutISC_NS5_IJNSA_ILi0EEEST_ST_EEEEENS5_IJNS4_10UnderscoreESW_SW_EEEEENS4_13SM90_TMA_LOADENS4_14ComposedLayoutINS4_7SwizzleILi3ELi4ELi3EEENS4_18smem_ptr_flag_bitsILi32EEENSS_INS5_IJNSA_ILi8EEESH_EEENS5_IJSH_SB_EEEEEEEvNS4_8identityESZ_S19_vS1A_EENS_8epilogue10collective6detail29Sm90TmaWarpSpecializedAdapterINS1D_15DefaultEpilogueIfSJ_SJ_NS1C_6thread17LinearCombinationIfLi1EffLNS1H_9ScaleType4KindE0ELNS_15FloatRoundStyleE2EfEENS1_15EpilogueDefaultEEEEEvvEEEEvNT_6ParamsE,(.L_x_208 - _ZN7cutlass13device_kernelINS_4gemm6kernel13GemmUniversalIN4cute5tupleIJiiiiEEENS1_10collective13CollectiveMmaINS1_34MainloopSm90TmaGmmaWarpSpecializedILi9ENS5_IJNS4_1CILi1EEESB_SB_EEENS1_32KernelTmaWarpSpecializedPingpongEEENS5_IJNSA_ILi64EEENSA_ILi128EEENSA_ILi32EEEEEEfNS5_IJlSB_lEEEfSJ_NS4_8TiledMMAINS4_8MMA_AtomIJNS4_4SM904GMMA30MMA_64x128x8_F32TF32TF32_SS_TNILNSN_7ScaleInE1ELSP_1EEEEEENS4_6LayoutISC_NS5_IJNSA_ILi0EEEST_ST_EEEEENS5_IJNS4_10UnderscoreESW_SW_EEEEENS4_13SM90_TMA_LOADENS4_14ComposedLayoutINS4_7SwizzleILi3ELi4ELi3EEENS4_18smem_ptr_flag_bitsILi32EEENSS_INS5_IJNSA_ILi8EEESH_EEENS5_IJSH_SB_EEEEEEEvNS4_8identityESZ_S19_vS1A_EENS_8epilogue10collective6detail29Sm90TmaWarpSpecializedAdapterINS1D_15DefaultEpilogueIfSJ_SJ_NS1C_6thread17LinearCombinationIfLi1EffLNS1H_9ScaleType4KindE0ELNS_15FloatRoundStyleE2EfEENS1_15EpilogueDefaultEEEEEvvEEEEvNT_6ParamsE)
        .other          _ZN7cutlass13device_kernelINS_4gemm6kernel13GemmUniversalIN4cute5tupleIJiiiiEEENS1_10collective13CollectiveMmaINS1_34MainloopSm90TmaGmmaWarpSpecializedILi9ENS5_IJNS4_1CILi1EEESB_SB_EEENS1_32KernelTmaWarpSpecializedPingpongEEENS5_IJNSA_ILi64EEENSA_ILi128EEENSA_ILi32EEEEEEfNS5_IJlSB_lEEEfSJ_NS4_8TiledMMAINS4_8MMA_AtomIJNS4_4SM904GMMA30MMA_64x128x8_F32TF32TF32_SS_TNILNSN_7ScaleInE1ELSP_1EEEEEENS4_6LayoutISC_NS5_IJNSA_ILi0EEEST_ST_EEEEENS5_IJNS4_10UnderscoreESW_SW_EEEEENS4_13SM90_TMA_LOADENS4_14ComposedLayoutINS4_7SwizzleILi3ELi4ELi3EEENS4_18smem_ptr_flag_bitsILi32EEENSS_INS5_IJNSA_ILi8EEESH_EEENS5_IJSH_SB_EEEEEEEvNS4_8identityESZ_S19_vS1A_EENS_8epilogue10collective6detail29Sm90TmaWarpSpecializedAdapterINS1D_15DefaultEpilogueIfSJ_SJ_NS1C_6thread17LinearCombinationIfLi1EffLNS1H_9ScaleType4KindE0ELNS_15FloatRoundStyleE2EfEENS1_15EpilogueDefaultEEEEEvvEEEEvNT_6ParamsE,@"STO_CUDA_ENTRY STV_DEFAULT"
_ZN7cutlass13device_kernelINS_4gemm6kernel13GemmUniversalIN4cute5tupleIJiiiiEEENS1_10collective13CollectiveMmaINS1_34MainloopSm90TmaGmmaWarpSpecializedILi9ENS5_IJNS4_1CILi1EEESB_SB_EEENS1_32KernelTmaWarpSpecializedPingpongEEENS5_IJNSA_ILi64EEENSA_ILi128EEENSA_ILi32EEEEEEfNS5_IJlSB_lEEEfSJ_NS4_8TiledMMAINS4_8MMA_AtomIJNS4_4SM904GMMA30MMA_64x128x8_F32TF32TF32_SS_TNILNSN_7ScaleInE1ELSP_1EEEEEENS4_6LayoutISC_NS5_IJNSA_ILi0EEEST_ST_EEEEENS5_IJNS4_10UnderscoreESW_SW_EEEEENS4_13SM90_TMA_LOADENS4_14ComposedLayoutINS4_7SwizzleILi3ELi4ELi3EEENS4_18smem_ptr_flag_bitsILi32EEENSS_INS5_IJNSA_ILi8EEESH_EEENS5_IJSH_SB_EEEEEEEvNS4_8identityESZ_S19_vS1A_EENS_8epilogue10collective6detail29Sm90TmaWarpSpecializedAdapterINS1D_15DefaultEpilogueIfSJ_SJ_NS1C_6thread17LinearCombinationIfLi1EffLNS1H_9ScaleType4KindE0ELNS_15FloatRoundStyleE2EfEENS1_15EpilogueDefaultEEEEEvvEEEEvNT_6ParamsE:
[----:B------:R-:W0:Y:S02]  /*0000*/  LDC R1, c[0x0][0x28] ;  /* 0x00000a00ff017b82 */ /* 0x000e240000000800 */
[----:B0-----:R-:W-:Y:S01]  /*0010*/  VIADD R1, R1, 0xfffffff8 ;  /* 0xfffffff801017836 */ /* 0x001fe20000000000 */
[----:B------:R-:W0:Y:S01]  /*0020*/  S2R R4, SR_TID.X ;  /* 0x0000000000047919 */ /* 0x000e220000002100 */
[----:B------:R-:W-:Y:S01]  /*0030*/  ELECT P0, URZ, PT ;  /* 0x00000000003f782f */ /* 0x000fe20003800000 */
[----:B------:R-:W-:Y:S01]  /*0040*/  BSSY B0, `(.L_x_0) ;  /* 0x000000f000007945 */ /* 0x000fe20003800000 */
[--C-:B0-----:R-:W-:Y:S02]  /*0050*/  SHF.R.U32.HI R0, RZ, 0x5, R4.reuse ;  /* 0x00000005ff007819 */ /* 0x101fe40000011604 */
[----:B------:R-:W-:-:S03]  /*0060*/  SHF.R.U32.HI R5, RZ, 0x7, R4 ;  /* 0x00000007ff057819 */ /* 0x000fc60000011604 */
[----:B------:R-:W0:Y:S04]  /*0070*/  SHFL.IDX PT, R2, R0, RZ, 0x1f ;  /* 0x00001fff00027589 */ /* 0x000e2800000e0000 */
[----:B------:R1:W2:Y:S01]  /*0080*/  SHFL.IDX PT, R7, R5, RZ, 0x1f ;  /* 0x00001fff05077589 */ /* 0x0002a200000e0000 */
[----:B0-----:R-:W-:-:S13]  /*0090*/  ISETP.NE.OR P0, PT, R2, RZ, !P0 ;  /* 0x000000ff0200720c */ /* 0x001fda0004705670 */
[----:B-12---:R-:W-:Y:S05]  /*00a0*/  @P0 BRA `(.L_x_1) ;  /* 0x0000000000200947 */ /* 0x006fea0003800000 */
[----:B------:R-:W-:Y:S02]  /*00b0*/  ULDC.64 UR4, c[0x0][0x198] ;  /* 0x0000660000047ab9 */ /* 0x000fe40000000a00 */
[----:B------:R-:W-:Y:S02]  /*00c0*/  UIADD3 UR6, UP0, UR4, 0xf0, URZ ;  /* 0x000000f004067890 */ /* 0x000fe4000ff1e03f */
[----:B------:R-:W-:Y:S02]  /*00d0*/  UIADD3 UR4, UP1, UR4, 0x1f0, URZ ;  /* 0x000001f004047890 */ /* 0x000fe4000ff3e03f */
[----:B------:R-:W-:Y:S02]  /*00e0*/  UIADD3.X UR7, URZ, UR5, URZ, UP0, !UPT ;  /* 0x000000053f077290 */ /* 0x000fe400087fe43f */
[----:B------:R-:W-:-:S07]  /*00f0*/  UIADD3.X UR5, URZ, UR5, URZ, UP1, !UPT ;  /* 0x000000053f057290 */ /* 0x000fce0008ffe43f */
[----:B------:R0:W-:Y:S02]  /*0100*/  UTMACCTL.PF [UR6] ;  /* 0x00000000060079b9 */ /* 0x0001e40008040000 */
[----:B------:R0:W-:Y:S02]  /*0110*/  UTMACCTL.PF [UR4] ;  /* 0x00000000040079b9 */ /* 0x0001e40008040000 */
[----:B0-----:R-:W-:Y:S01]  /*0120*/  NOP ;  /* 0x0000000000007918 */ /* 0x001fe20000000000 */
.L_x_1:
[----:B------:R-:W-:Y:S05]  /*0130*/  BSYNC B0 ;  /* 0x0000000000007941 */ /* 0x000fea0003800000 */
.L_x_0:
[----:B------:R-:W0:Y:S02]  /*0140*/  SHFL.IDX PT, R3, R0, RZ, 0x1f ;  /* 0x00001fff00037589 */ /* 0x000e2400000e0000 */
[----:B0-----:R-:W-:-:S13]  /*0150*/  ISETP.NE.AND P0, PT, R3, RZ, PT ;  /* 0x000000ff0300720c */ /* 0x001fda0003f05270 */
[----:B------:R-:W-:Y:S05]  /*0160*/  @P0 BRA `(.L_x_2) ;  /* 0x00000000008c0947 */ /* 0x000fea0003800000 */
[----:B------:R-:W-:Y:S01]  /*0170*/  ELECT P0, URZ, PT ;  /* 0x00000000003f782f */ /* 0x000fe20003800000 */
[----:B------:R-:W-:-:S12]  /*0180*/  BSSY B0, `(.L_x_2) ;  /* 0x0000021000007945 */ /* 0x000fd80003800000 */
[----:B------:R-:W-:Y:S05]  /*0190*/  @!P0 BRA `(.L_x_3) ;  /* 0x00000000007c8947 */ /* 0x000fea0003800000 */
[----:B------:R-:W0:Y:S01]  /*01a0*/  S2UR UR8, SR_CgaCtaId ;  /* 0x00000000000879c3 */ /* 0x000e220000008800 */
[----:B------:R-:W-:Y:S01]  /*01b0*/  UMOV UR4, 0x400 ;  /* 0x0000040000047882 */ /* 0x000fe20000000000 */
[----:B------:R-:W-:Y:S01]  /*01c0*/  UMOV UR5, 0x1 ;  /* 0x0000000100057882 */ /* 0x000fe20000000000 */
[----:B------:R-:W-:Y:S02]  /*01d0*/  UMOV UR6, 0x80 ;  /* 0x0000008000067882 */ /* 0x000fe40000000000 */
[----:B------:R-:W-:-:S04]  /*01e0*/  UIADD3 UR6, -UR6, 0x100000, URZ ;  /* 0x0010000006067890 */ /* 0x000fc8000fffe13f */
[----:B------:R-:W-:Y:S02]  /*01f0*/  USHF.L.U32 UR7, UR6, 0xb, URZ ;  /* 0x0000000b06077899 */ /* 0x000fe4000800063f */
[----:B------:R-:W-:Y:S02]  /*0200*/  USHF.L.U32 UR6, UR6, 0x1, URZ ;  /* 0x0000000106067899 */ /* 0x000fe4000800063f */
[----:B0-----:R-:W-:Y:S02]  /*0210*/  ULEA UR8, UR8, UR4, 0x18 ;  /* 0x0000000408087291 */ /* 0x001fe4000f8ec03f */
[----:B------:R-:W-:-:S04]  /*0220*/  UIADD3 UR4, -UR5, 0x100000, URZ ;  /* 0x0010000005047890 */ /* 0x000fc8000fffe13f */
[----:B------:R-:W-:Y:S02]  /*0230*/  USHF.L.U32 UR5, UR4, 0xb, URZ ;  /* 0x0000000b04057899 */ /* 0x000fe4000800063f */
[----:B------:R-:W-:Y:S01]  /*0240*/  USHF.L.U32 UR4, UR4, 0x1, URZ ;  /* 0x0000000104047899 */ /* 0x000fe2000800063f */
[----:B------:R-:W0:Y:S11]  /*0250*/  FENCE.VIEW.ASYNC.S ;  /* 0x00000000000073c6 */ /* 0x000e360000000000 */
[----:B0-----:R0:W1:Y:S01]  /*0260*/  SYNCS.EXCH.64 URZ, [UR8], UR4 ;  /* 0x00000004083f75b2 */ /* 0x0010620008000100 */
[----:B------:R0:W2:Y:S01]  /*0270*/  SYNCS.EXCH.64 URZ, [UR8+0x48], UR6 ;  /* 0x00004806083f75b2 */ /* 0x0000a20008000100 */
[----:B------:R0:W3:Y:S01]  /*0280*/  SYNCS.EXCH.64 URZ, [UR8+0x8], UR4 ;  /* 0x00000804083f75b2 */ /* 0x0000e20008000100 */
[----:B------:R0:W4:Y:S01]  /*0290*/  SYNCS.EXCH.64 URZ, [UR8+0x50], UR6 ;  /* 0x00005006083f75b2 */ /* 0x0001220008000100 */
[----:B------:R0:W0:Y:S01]  /*02a0*/  SYNCS.EXCH.64 URZ, [UR8+0x10], UR4 ;  /* 0x00001004083f75b2 */ /* 0x0000220008000100 */
        /* <DEDUP_REMOVED lines=13> */
[----:B------:R-:W-:Y:S01]  /*0380*/  NOP ;  /* 0x0000000000007918 */ /* 0x000fe20000000000 */
.L_x_3:
[----:B0-----:R-:W-:Y:S05]  /*0390*/  BSYNC B0 ;  /* 0x0000000000007941 */ /* 0x001fea0003800000 */
.L_x_2:
[----:B------:R-:W0:Y:S01]  /*03a0*/  SHFL.IDX PT, R6, R0, RZ, 0x1f ;  /* 0x00001fff00067589 */ /* 0x000e2200000e0000 */
[----:B------:R-:W-:Y:S01]  /*03b0*/  ELECT P0, URZ, PT ;  /* 0x00000000003f782f */ /* 0x000fe20003800000 */
[----:B------:R-:W-:Y:S01]  /*03c0*/  NOP ;  /* 0x0000000000007918 */ /* 0x000fe20000000000 */
[----:B------:R-:W-:Y:S01]  /*03d0*/  ELECT P1, URZ, PT ;  /* 0x00000000003f782f */ /* 0x000fe20003820000 */
[----:B------:R-:W5:Y:S01]  /*03e0*/  SHFL.IDX PT, R3, R0, RZ, 0x1f ;  /* 0x00001fff00037589 */ /* 0x000f6200000e0000 */
[----:B------:R-:W-:Y:S01]  /*03f0*/  UMOV UR4, 0x20 ;  /* 0x0000002000047882 */ /* 0x000fe20000000000 */
[----:B------:R-:W-:Y:S01]  /*0400*/  UMOV UR11, 0x80 ;  /* 0x00000080000b7882 */ /* 0x000fe20000000000 */
[----:B------:R-:W-:Y:S01]  /*0410*/  NOP ;  /* 0x0000000000007918 */ /* 0x000fe20000000000 */
[----:B------:R-:W1:Y:S01]  /*0420*/  SHFL.IDX PT, R5, R5, RZ, 0x1f ;  /* 0x00001fff05057589 */ /* 0x000e6200000e0000 */
[C---:B------:R-:W-:Y:S01]  /*0430*/  VIADD R31, R7.reuse, 0xffffffff ;  /* 0xffffffff071f7836 */ /* 0x040fe20000000000 */
[----:B------:R-:W-:Y:S01]  /*0440*/  ULDC.64 UR36, c[0x0][0x208] ;  /* 0x0000820000247ab9 */ /* 0x000fe20000000a00 */
[----:B------:R-:W-:-:S03]  /*0450*/  ISETP.NE.AND P2, PT, R7, RZ, PT ;  /* 0x000000ff0700720c */ /* 0x000fc60003f45270 */
[----:B------:R-:W-:Y:S02]  /*0460*/  ISETP.GE.U32.AND P3, PT, R31, 0x2, PT ;  /* 0x000000021f00780c */ /* 0x000fe40003f66070 */
[----:B0-----:R-:W-:Y:S02]  /*0470*/  ISETP.NE.OR P0, PT, R6, RZ, !P0 ;  /* 0x000000ff0600720c */ /* 0x001fe40004705670 */
[----:B-----5:R-:W-:Y:S02]  /*0480*/  ISETP.NE.OR P1, PT, R3, RZ, !P1 ;  /* 0x000000ff0300720c */ /* 0x020fe40004f25670 */
[----:B------:R-:W-:Y:S02]  /*0490*/  SHF.R.S32.HI R3, RZ, 0x1f, R2 ;  /* 0x0000001fff037819 */ /* 0x000fe40000011402 */
[----:B-1----:R-:W-:Y:S02]  /*04a0*/  R2UR UR43, R5 ;  /* 0x00000000052b72ca */ /* 0x002fe400000e0000 */
[----:B------:R-:W-:-:S05]  /*04b0*/  LEA.HI R3, R3, R2, RZ, 0x2 ;  /* 0x0000000203037211 */ /* 0x000fca00078f10ff */
[----:B------:R-:W-:Y:S01]  /*04c0*/  VOTEU.ALL UP0, P0 ;  /* 0x00000000003f7886 */ /* 0x000fe20000000000 */
[----:B------:R-:W-:Y:S01]  /*04d0*/  LOP3.LUT R3, R3, 0xfffffffc, RZ, 0xc0, !PT ;  /* 0xfffffffc03037812 */ /* 0x000fe200078ec0ff */
[----:B------:R-:W-:-:S03]  /*04e0*/  VOTEU.ALL UP1, P1 ;  /* 0x00000000003f7886 */ /* 0x000fc60000820000 */
[----:B------:R-:W0:Y:S01]  /*04f0*/  @!UP0 S2UR UR7, SR_CgaCtaId ;  /* 0x00000000000789c3 */ /* 0x000e220000008800 */
[----:B------:R-:W-:Y:S01]  /*0500*/  @!UP0 UMOV UR6, 0x400 ;  /* 0x0000040000068882 */ /* 0x000fe20000000000 */
[----:B------:R-:W-:-:S04]  /*0510*/  @!UP0 UIADD3 UR4, -UR4, 0x100000, URZ ;  /* 0x0010000004048890 */ /* 0x000fc8000fffe13f */
[----:B------:R-:W-:Y:S02]  /*0520*/  @!UP0 USHF.L.U32 UR5, UR4, 0xb, URZ ;  /* 0x0000000b04058899 */ /* 0x000fe4000800063f */
[----:B------:R-:W-:Y:S01]  /*0530*/  @!UP0 USHF.L.U32 UR4, UR4, 0x1, URZ ;  /* 0x0000000104048899 */ /* 0x000fe2000800063f */
[----:B------:R-:W-:Y:S01]  /*0540*/  IMAD.IADD R14, R2, 0x1, -R3 ;  /* 0x00000001020e7824 */ /* 0x000fe200078e0a03 */
[----:B------:R-:W-:Y:S01]  /*0550*/  @!UP1 UMOV UR9, 0x400 ;  /* 0x0000040000099882 */ /* 0x000fe20000000000 */
[----:B------:R-:W-:Y:S01]  /*0560*/  VOTEU.ALL UP2, P1 ;  /* 0x00000000003f7886 */ /* 0x000fe20000840000 */
[----:B------:R-:W-:Y:S01]  /*0570*/  VOTEU.ALL UP3, P1 ;  /* 0x00000000003f7886 */ /* 0x000fe20000860000 */
[----:B------:R-:W-:Y:S01]  /*0580*/  VOTEU.ALL UP4, P1 ;  /* 0x00000000003f7886 */ /* 0x000fe20000880000 */
[----:B------:R-:W1:Y:S01]  /*0590*/  @!UP1 S2UR UR10, SR_CgaCtaId ;  /* 0x00000000000a99c3 */ /* 0x000e620000008800 */
[----:B------:R-:W-:Y:S01]  /*05a0*/  VOTEU.ALL UP5, P1 ;  /* 0x00000000003f7886 */ /* 0x000fe200008a0000 */
[----:B------:R-:W-:-:S04]  /*05b0*/  SHF.R.S32.HI R3, RZ, 0x1f, R4 ;  /* 0x0000001fff037819 */ /* 0x000fc80000011404 */
[----:B------:R-:W-:-:S04]  /*05c0*/  LEA.HI R3, R3, R4, RZ, 0x7 ;  /* 0x0000000403037211 */ /* 0x000fc800078f38ff */
[----:B------:R-:W-:-:S05]  /*05d0*/  LOP3.LUT R3, R3, 0xffffff80, RZ, 0xc0, !PT ;  /* 0xffffff8003037812 */ /* 0x000fca00078ec0ff */
[----:B------:R-:W-:Y:S01]  /*05e0*/  IMAD.IADD R5, R4, 0x1, -R3 ;  /* 0x0000000104057824 */ /* 0x000fe200078e0a03 */
[----:B0-----:R-:W-:Y:S02]  /*05f0*/  @!UP0 ULEA UR8, UR7, UR6, 0x18 ;  /* 0x0000000607088291 */ /* 0x001fe4000f8ec03f */
[----:B------:R-:W-:-:S04]  /*0600*/  @!UP1 UIADD3 UR6, -UR11, 0x100000, URZ ;  /* 0x001000000b069890 */ /* 0x000fc8000fffe13f */
[----:B------:R-:W-:Y:S02]  /*0610*/  @!UP1 USHF.L.U32 UR7, UR6, 0xb, URZ ;  /* 0x0000000b06079899 */ /* 0x000fe4000800063f */
[----:B------:R-:W-:Y:S01]  /*0620*/  @!UP1 USHF.L.U32 UR6, UR6, 0x1, URZ ;  /* 0x0000000106069899 */ /* 0x000fe2000800063f */
[----:B------:R-:W-:Y:S01]  /*0630*/  VOTEU.ALL UP0, P0 ;  /* 0x00000000003f7886 */ /* 0x000fe20000000000 */
[----:B-1----:R-:W-:Y:S01]  /*0640*/  @!UP1 ULEA UR9, UR10, UR9, 0x18 ;  /* 0x000000090a099291 */ /* 0x002fe2000f8ec03f */
[----:B------:R-:W-:Y:S02]  /*0650*/  VOTEU.ALL UP1, P0 ;  /* 0x00000000003f7886 */ /* 0x000fe40000020000 */
[----:B------:R-:W-:Y:S01]  /*0660*/  ULDC.64 UR10, c[0x0][0x598] ;  /* 0x00016600000a7ab9 */ /* 0x000fe20000000a00 */
[----:B------:R-:W-:Y:S01]  /*0670*/  ISETP.NE.AND P0, PT, R14, 0x3, PT ;  /* 0x000000030e00780c */ /* 0x000fe20003f05270 */
[----:B------:R-:W0:Y:S02]  /*0680*/  FENCE.VIEW.ASYNC.S ;  /* 0x00000000000073c6 */ /* 0x000e240000000000 */
[----:B0-----:R0:W2:Y:S01]  /*0690*/  @!UP0 SYNCS.EXCH.64 URZ, [UR8+0xc0], UR4 ;  /* 0x0000c004083f85b2 */ /* 0x0010a20008000100 */
[----:B------:R-:W-:-:S02]  /*06a0*/  ISETP.NE.U32.AND P1, PT, RZ, UR10, PT ;  /* 0x0000000aff007c0c */ /* 0x000fc4000bf25070 */
[----:B------:R-:W-:Y:S02]  /*06b0*/  ISETP.EQ.OR P0, PT, R14, RZ, !P0 ;  /* 0x000000ff0e00720c */ /* 0x000fe40004702670 */
[----:B------:R-:W-:Y:S02]  /*06c0*/  ISETP.NE.AND.EX P1, PT, RZ, UR11, PT, P1 ;  /* 0x0000000bff007c0c */ /* 0x000fe4000bf25310 */
[----:B------:R-:W-:-:S04]  /*06d0*/  ISETP.EQ.AND P0, PT, R7, RZ, P0 ;  /* 0x000000ff0700720c */ /* 0x000fc80000702270 */
[----:B------:R-:W-:-:S04]  /*06e0*/  SEL R23, RZ, 0x1, !P0 ;  /* 0x00000001ff177807 */ /* 0x000fc80004000000 */
[----:B------:R-:W-:Y:S01]  /*06f0*/  SEL R23, R23, 0x2, P3 ;  /* 0x0000000217177807 */ /* 0x000fe20001800000 */
[----:B------:R0:W2:Y:S01]  /*0700*/  @!UP1 SYNCS.EXCH.64 URZ, [UR8+0xc8], UR4 ;  /* 0x0000c804083f95b2 */ /* 0x0000a20008000100 */
[----:B------:R-:W-:Y:S01]  /*0710*/  NOP ;  /* 0x0000000000007918 */ /* 0x000fe20000000000 */
[----:B------:R0:W2:Y:S01]  /*0720*/  @!UP2 SYNCS.EXCH.64 URZ, [UR9+0xa0], UR6 ;  /* 0x0000a006093fa5b2 */ /* 0x0000a20008000100 */
[----:B------:R0:W2:Y:S01]  /*0730*/  @!UP3 SYNCS.EXCH.64 URZ, [UR9+0xa8], UR6 ;  /* 0x0000a806093fb5b2 */ /* 0x0000a20008000100 */
[----:B------:R0:W2:Y:S01]  /*0740*/  @!UP4 SYNCS.EXCH.64 URZ, [UR9+0xb0], UR6 ;  /* 0x0000b006093fc5b2 */ /* 0x0000a20008000100 */
[----:B------:R0:W2:Y:S01]  /*0750*/  @!UP5 SYNCS.EXCH.64 URZ, [UR9+0xb8], UR6 ;  /* 0x0000b806093fd5b2 */ /* 0x0000a20008000100 */
[----:B------:R-:W-:Y:S01]  /*0760*/  NOP ;  /* 0x0000000000007918 */ /* 0x000fe20000000000 */
[----:B--234-:R-:W-:Y:S06]  /*0770*/  BAR.SYNC.DEFER_BLOCKING 0x0 ;  /* 0x0000000000007b1d */ /* 0x01cfec0000010000 */
[----:B0-----:R-:W-:Y:S05]  /*0780*/  @!P1 BRA `(.L_x_4) ;  /* 0x00000000001c9947 */ /* 0x001fea0003800000 */
[----:B------:R-:W0:Y:S02]  /*0790*/  LDC.64 R2, c[0x0][0x598] ;  /* 0x00016600ff027b82 */ /* 0x000e240000000a00 */
[----:B0-----:R-:W2:Y:S02]  /*07a0*/  LDG.E.64 R2, desc[UR36][R2.64] ;  /* 0x0000002402027981 */ /* 0x001ea4000c1e1b00 */
[----:B--2---:R-:W-:-:S04]  /*07b0*/  ISETP.NE.U32.AND P0, PT, R2, RZ, PT ;  /* 0x000000ff0200720c */ /* 0x004fc80003f05070 */
[----:B------:R-:W-:-:S13]  /*07c0*/  ISETP.NE.AND.EX P0, PT, R3, RZ, PT, P0 ;  /* 0x000000ff0300720c */ /* 0x000fda0003f05300 */
[----:B------:R-:W-:Y:S05]  /*07d0*/  @!P0 BRA `(.L_x_4) ;  /* 0x0000000000088947 */ /* 0x000fea0003800000 */
[----:B------:R1:W5:Y:S01]  /*07e0*/  LD.E R88, desc[UR36][R2.64] ;  /* 0x0000002402587980 */ /* 0x000362000c101900 */
[----:B------:R-:W-:Y:S05]  /*07f0*/  BRA `(.L_x_5) ;  /* 0x0000000000247947 */ /* 0x000fea0003800000 */
.L_x_4:
[----:B------:R-:W-:Y:S02]  /*0800*/  ULDC.64 UR4, c[0x0][0x588] ;  /* 0x0001620000047ab9 */ /* 0x000fe40000000a00 */
[----:B------:R-:W-:-:S04]  /*0810*/  ISETP.NE.U32.AND P0, PT, RZ, UR4, PT ;  /* 0x00000004ff007c0c */ /* 0x000fc8000bf05070 */
[----:B------:R-:W-:-:S13]  /*0820*/  ISETP.NE.AND.EX P0, PT, RZ, UR5, PT, P0 ;  /* 0x00000005ff007c0c */ /* 0x000fda000bf05300 */
[----:B------:R-:W-:Y:S05]  /*0830*/  @!P0 BRA `(.L_x_6) ;  /* 0x00000000000c8947 */ /* 0x000fea0003800000 */
[----:B------:R-:W0:Y:S02]  /*0840*/  LDC.64 R88, c[0x0][0x588] ;  /* 0x00016200ff587b82 */ /* 0x000e240000000a00 */
[----:B0-----:R0:W5:Y:S01]  /*0850*/  LDG.E R88, desc[UR36][R88.64] ;  /* 0x0000002458587981 */ /* 0x001162000c1e1900 */
[----:B------:R-:W-:Y:S05]  /*0860*/  BRA `(.L_x_5) ;  /* 0x0000000000087947 */ /* 0x000fea0003800000 */
.L_x_6:
[----:B------:R-:W-:Y:S02]  /*0870*/  ULDC UR4, c[0x0][0x580] ;  /* 0x0001600000047ab9 */ /* 0x000fe40000000800 */
[----:B------:R-:W-:-:S07]  /*0880*/  IMAD.U32 R88, RZ, RZ, UR4 ;  /* 0x00000004ff587e24 */ /* 0x000fce000f8e00ff */
.L_x_5:
[----:B------:R-:W-:Y:S02]  /*0890*/  ULDC.64 UR4, c[0x0][0x5a0] ;  /* 0x0001680000047ab9 */ /* 0x000fe40000000a00 */
[----:B------:R-:W-:-:S04]  /*08a0*/  ISETP.NE.U32.AND P0, PT, RZ, UR4, PT ;  /* 0x00000004ff007c0c */ /* 0x000fc8000bf05070 */
[----:B------:R-:W-:-:S13]  /*08b0*/  ISETP.NE.AND.EX P0, PT, RZ, UR5, PT, P0 ;  /* 0x00000005ff007c0c */ /* 0x000fda000bf05300 */
[----:B------:R-:W-:Y:S05]  /*08c0*/  @!P0 BRA `(.L_x_7) ;  /* 0x00000000001c8947 */ /* 0x000fea0003800000 */
[----:B-1----:R-:W1:Y:S02]  /*08d0*/  LDC.64 R2, c[0x0][0x5a0] ;  /* 0x00016800ff027b82 */ /* 0x002e640000000a00 */
[----:B-1----:R-:W2:Y:S02]  /*08e0*/  LDG.E.64 R2, desc[UR36][R2.64] ;  /* 0x0000002402027981 */ /* 0x002ea4000c1e1b00 */
[----:B--2---:R-:W-:-:S04]  /*08f0*/  ISETP.NE.U32.AND P0, PT, R2, RZ, PT ;  /* 0x000000ff0200720c */ /* 0x004fc80003f05070 */
[----:B------:R-:W-:-:S13]  /*0900*/  ISETP.NE.AND.EX P0, PT, R3, RZ, PT, P0 ;  /* 0x000000ff0300720c */ /* 0x000fda0003f05300 */
[----:B------:R-:W-:Y:S05]  /*0910*/  @!P0 BRA `(.L_x_7) ;  /* 0x0000000000088947 */ /* 0x000fea0003800000 */
[----:B0-----:R2:W5:Y:S01]  /*0920*/  LD.E R89, desc[UR36][R2.64] ;  /* 0x0000002402597980 */ /* 0x001562000c101900 */
[----:B------:R-:W-:Y:S05]  /*0930*/  BRA `(.L_x_8) ;  /* 0x0000000000247947 */ /* 0x000fea0003800000 */
.L_x_7:
[----:B------:R-:W-:Y:S02]  /*0940*/  ULDC.64 UR4, c[0x0][0x590] ;  /* 0x0001640000047ab9 */ /* 0x000fe40000000a00 */
[----:B------:R-:W-:-:S04]  /*0950*/  ISETP.NE.U32.AND P0, PT, RZ, UR4, PT ;  /* 0x00000004ff007c0c */ /* 0x000fc8000bf05070 */
[----:B------:R-:W-:-:S13]  /*0960*/  ISETP.NE.AND.EX P0, PT, RZ, UR5, PT, P0 ;  /* 0x00000005ff007c0c */ /* 0x000fda000bf05300 */
[----:B------:R-:W-:Y:S05]  /*0970*/  @!P0 BRA `(.L_x_9) ;  /* 0x00000000000c8947 */ /* 0x000fea0003800000 */
[----:B-1----:R-:W0:Y:S02]  /*0980*/  LDC.64 R2, c[0x0][0x590] ;  /* 0x00016400ff027b82 */ /* 0x002e240000000a00 */
[----:B0-----:R0:W5:Y:S01]  /*0990*/  LDG.E R89, desc[UR36][R2.64] ;  /* 0x0000002402597981 */ /* 0x001162000c1e1900 */
[----:B------:R-:W-:Y:S05]  /*09a0*/  BRA `(.L_x_8) ;  /* 0x0000000000087947 */ /* 0x000fea0003800000 */
.L_x_9:
[----:B------:R-:W-:Y:S02]  /*09b0*/  ULDC UR4, c[0x0][0x584] ;  /* 0x0001610000047ab9 */ /* 0x000fe40000000800 */
[----:B0-----:R-:W-:-:S07]  /*09c0*/  IMAD.U32 R89, RZ, RZ, UR4 ;  /* 0x00000004ff597e24 */ /* 0x001fce000f8e00ff */
.L_x_8:
[----:B012---:R-:W0:Y:S01]  /*09d0*/  LDC R2, c[0x0][0x65c] ;  /* 0x00019700ff027b82 */ /* 0x007e220000000800 */
[----:B------:R-:W1:Y:S01]  /*09e0*/  S2R R15, SR_CTAID.Y ;  /* 0x00000000000f7919 */ /* 0x000e620000002600 */
[----:B------:R-:W-:Y:S01]  /*09f0*/  ULDC UR6, c[0x0][0x28c] ;  /* 0x0000a30000067ab9 */ /* 0x000fe20000000800 */
[----:B------:R-:W-:Y:S01]  /*0a00*/  ISETP.NE.AND P0, PT, R7, 0x2, PT ;  /* 0x000000020700780c */ /* 0x000fe20003f05270 */
[----:B------:R-:W-:Y:S01]  /*0a10*/  UIADD3 UR6, UR6, 0x1f, URZ ;  /* 0x0000001f06067890 */ /* 0x000fe2000fffe03f */
[----:B------:R-:W2:Y:S01]  /*0a20*/  S2R R6, SR_CTAID.X ;  /* 0x0000000000067919 */ /* 0x000ea20000002500 */
[----:B------:R-:W-:Y:S01]  /*0a30*/  UMOV UR38, URZ ;  /* 0x0000003f00267c82 */ /* 0x000fe20008000000 */
[----:B------:R-:W-:Y:S01]  /*0a40*/  UMOV UR39, URZ ;  /* 0x0000003f00277c82 */ /* 0x000fe20008000000 */
[----:B------:R-:W-:Y:S01]  /*0a50*/  USHF.R.S32.HI UR7, URZ, 0x1f, UR6 ;  /* 0x0000001f3f077899 */ /* 0x000fe20008011406 */
[----:B------:R-:W-:-:S03]  /*0a60*/  ULDC.64 UR8, c[0x0][0x650] ;  /* 0x0001940000087ab9 */ /* 0x000fc60000000a00 */
[----:B------:R-:W-:-:S04]  /*0a70*/  ULEA.HI UR7, UR7, UR6, URZ, 0x5 ;  /* 0x0000000607077291 */ /* 0x000fc8000f8f283f */
[----:B------:R-:W-:Y:S01]  /*0a80*/  USHF.R.S32.HI UR40, URZ, 0x5, UR7 ;  /* 0x000000053f287899 */ /* 0x000fe20008011407 */
[----:B0-----:R-:W-:-:S13]  /*0a90*/  ISETP.NE.AND P1, PT, R2, 0x1, PT ;  /* 0x000000010200780c */ /* 0x001fda0003f25270 */
[----:B------:R-:W2:Y:S01]  /*0aa0*/  @P1 LDC R17, c[0x0][0x10] ;  /* 0x00000400ff111b82 */ /* 0x000ea20000000800 */
[----:B-1----:R-:W-:Y:S02]  /*0ab0*/  @P1 IMAD.MOV.U32 R8, RZ, RZ, R15 ;  /* 0x000000ffff081224 */ /* 0x002fe400078e000f */
[----:B------:R-:W-:Y:S02]  /*0ac0*/  @P1 IMAD.MOV.U32 R9, RZ, RZ, RZ ;  /* 0x000000ffff091224 */ /* 0x000fe400078e00ff */
[----:B------:R-:W-:-:S03]  /*0ad0*/  @P1 IMAD.MOV.U32 R7, RZ, RZ, RZ ;  /* 0x000000ffff071224 */ /* 0x000fc600078e00ff */
[----:B------:R-:W0:Y:S01]  /*0ae0*/  @!P1 LDC R3, c[0x0][0xc] ;  /* 0x00000300ff039b82 */ /* 0x000e220000000800 */
[----:B------:R-:W-:Y:S01]  /*0af0*/  ULDC UR4, c[0x0][0xc] ;  /* 0x0000030000047ab9 */ /* 0x000fe20000000800 */
[----:B------:R-:W-:Y:S02]  /*0b00*/  ULDC UR5, c[0x0][0x10] ;  /* 0x0000040000057ab9 */ /* 0x000fe40000000800 */
[----:B------:R-:W-:-:S04]  /*0b10*/  UIMAD.WIDE.U32 UR4, UR4, UR5, URZ ;  /* 0x00000005040472a5 */ /* 0x000fc8000f8e003f */
[----:B------:R-:W1:Y:S01]  /*0b20*/  LDC R0, c[0x0][0x14] ;  /* 0x00000500ff007b82 */ /* 0x000e620000000800 */
[----:B--2---:R-:W-:-:S04]  /*0b30*/  @P1 IMAD.WIDE.U32 R16, R6, R17, R8 ;  /* 0x0000001106101225 */ /* 0x004fc800078e0008 */
[----:B------:R-:W-:Y:S02]  /*0b40*/  @P1 IMAD.IADD R17, R17, 0x1, R7 ;  /* 0x0000000111111824 */ /* 0x000fe400078e0207 */
[----:B------:R-:W-:Y:S02]  /*0b50*/  IMAD.MOV.U32 R7, RZ, RZ, RZ ;  /* 0x000000ffff077224 */ /* 0x000fe400078e00ff */
[----:B0-----:R-:W-:-:S04]  /*0b60*/  @!P1 IMAD.WIDE.U32 R8, R3, R15, R6 ;  /* 0x0000000f03089225 */ /* 0x001fc800078e0006 */
[----:B------:R-:W-:Y:S02]  /*0b70*/  @!P1 IMAD.MOV.U32 R16, RZ, RZ, R8 ;  /* 0x000000ffff109224 */ /* 0x000fe400078e0008 */
[----:B-1----:R-:W-:-:S04]  /*0b80*/  IMAD.WIDE.U32 R10, R0, UR4, RZ ;  /* 0x00000004000a7c25 */ /* 0x002fc8000f8e00ff */
[----:B------:R-:W-:Y:S01]  /*0b90*/  IMAD R3, R0, UR5, RZ ;  /* 0x0000000500037c24 */ /* 0x000fe2000f8e02ff */
[----:B------:R0:W-:Y:S01]  /*0ba0*/  STL.64 [R1], R10 ;  /* 0x0000000a01007387 */ /* 0x0001e20000100a00 */
[----:B------:R-:W-:Y:S02]  /*0bb0*/  @!P1 IMAD.MOV.U32 R17, RZ, RZ, R9 ;  /* 0x000000ffff119224 */ /* 0x000fe400078e0009 */
[----:B------:R-:W-:Y:S01]  /*0bc0*/  IMAD.IADD R0, R11, 0x1, R3 ;  /* 0x000000010b007824 */ /* 0x000fe200078e0203 */
[----:B------:R-:W-:Y:S06]  /*0bd0*/  @P0 BRA `(.L_x_10) ;  /* 0x0000000000200947 */ /* 0x000fec0003800000 */
[----:B------:R-:W-:Y:S01]  /*0be0*/  UISETP.GE.U32.AND UP0, UPT, UR40, 0x9, UPT ;  /* 0x000000092800788c */ /* 0x000fe2000bf06070 */
[----:B------:R-:W-:Y:S01]  /*0bf0*/  IADD3 R16, P0, R16, R10, RZ ;  /* 0x0000000a10107210 */ /* 0x000fe20007f1e0ff */
[----:B------:R-:W-:Y:S01]  /*0c00*/  UIMAD.WIDE.U32 UR4, UR40, 0x38e38e39, URZ ;  /* 0x38e38e39280478a5 */ /* 0x000fe2000f8e003f */
[----:B------:R-:W-:-:S03]  /*0c10*/  UMOV UR39, URZ ;  /* 0x0000003f00277c82 */ /* 0x000fc60008000000 */
[----:B------:R-:W-:Y:S01]  /*0c20*/  USHF.R.U32.HI UR4, URZ, 0x1, UR5 ;  /* 0x000000013f047899 */ /* 0x000fe20008011605 */
[----:B------:R-:W-:-:S03]  /*0c30*/  IMAD.X R17, R0, 0x1, R17, P0 ;  /* 0x0000000100117824 */ /* 0x000fc600000e0611 */
[----:B------:R-:W-:Y:S02]  /*0c40*/  UIMAD UR38, UR4, -0x9, UR40 ;  /* 0xfffffff7042678a4 */ /* 0x000fe4000f8e0228 */
[----:B------:R-:W-:-:S12]  /*0c50*/  @UP0 ULOP3.LUT UR39, UR4, 0x1, URZ, 0xc0, !UPT ;  /* 0x0000000104270892 */ /* 0x000fd8000f8ec03f */
.L_x_10:
[----:B------:R-:W-:Y:S01]  /*0c60*/  ISETP.GE.U32.AND P0, PT, R16, UR8, PT ;  /* 0x0000000810007c0c */ /* 0x000fe2000bf06070 */
[----:B------:R-:W-:Y:S01]  /*0c70*/  IMAD.MOV.U32 R22, RZ, RZ, -0x1 ;  /* 0xffffffffff167424 */ /* 0x000fe200078e00ff */
[----:B------:R-:W-:Y:S01]  /*0c80*/  PRMT R3, RZ, 0x7610, R3 ;  /* 0x00007610ff037816 */ /* 0x000fe20000000003 */
[----:B------:R-:W-:Y:S01]  /*0c90*/  IMAD.MOV.U32 R18, RZ, RZ, -0x1 ;  /* 0xffffffffff127424 */ /* 0x000fe200078e00ff */
[----:B------:R-:W-:Y:S01]  /*0ca0*/  ISETP.GE.U32.AND.EX P0, PT, R17, UR9, PT, P0 ;  /* 0x0000000911007c0c */ /* 0x000fe2000bf06100 */
[----:B------:R-:W-:-:S12]  /*0cb0*/  IMAD.MOV.U32 R19, RZ, RZ, -0x1 ;  /* 0xffffffffff137424 */ /* 0x000fd800078e00ff */
[----:B------:R-:W-:Y:S05]  /*0cc0*/  @P0 BRA `(.L_x_11) ;  /* 0x0000000400580947 */ /* 0x000fea0003800000 */
[----:B------:R-:W1:Y:S01]  /*0cd0*/  LDC.64 R20, c[0x0][0x628] ;  /* 0x00018a00ff147b82 */ /* 0x000e620000000a00 */
[----:B------:R-:W-:Y:S02]  /*0ce0*/  IMAD.MOV.U32 R8, RZ, RZ, R16 ;  /* 0x000000ffff087224 */ /* 0x000fe400078e0010 */
[----:B------:R-:W-:-:S05]  /*0cf0*/  IMAD.MOV.U32 R9, RZ, RZ, R17 ;  /* 0x000000ffff097224 */ /* 0x000fca00078e0011 */
[----:B------:R-:W2:Y:S08]  /*0d00*/  LDC R18, c[0x0][0x630] ;  /* 0x00018c00ff127b82 */ /* 0x000eb00000000800 */
[----:B------:R-:W3:Y:S01]  /*0d10*/  LDC.64 R24, c[0x0][0x620] ;  /* 0x00018800ff187b82 */ /* 0x000ee20000000a00 */
[----:B-1----:R-:W-:-:S04]  /*0d20*/  ISETP.NE.U32.AND P0, PT, R20, RZ, PT ;  /* 0x000000ff1400720c */ /* 0x002fc80003f05070 */
[----:B------:R-:W-:-:S13]  /*0d30*/  ISETP.NE.AND.EX P0, PT, R21, RZ, PT, P0 ;  /* 0x000000ff1500720c */ /* 0x000fda0003f05300 */
[----:B--23--:R-:W-:Y:S05]  /*0d40*/  @!P0 BRA `(.L_x_12) ;  /* 0x0000000000288947 */ /* 0x00cfea0003800000 */
[----:B------:R-:W1:Y:S02]  /*0d50*/  LDC R3, c[0x0][0x634] ;  /* 0x00018d00ff037b82 */ /* 0x000e640000000800 */
[----:B-1----:R-:W-:-:S05]  /*0d60*/  IADD3 R3, P0, R16, R3, RZ ;  /* 0x0000000310037210 */ /* 0x002fca0007f1e0ff */
[----:B------:R-:W-:-:S04]  /*0d70*/  IMAD.X R19, RZ, RZ, R17, P0 ;  /* 0x000000ffff137224 */ /* 0x000fc800000e0611 */
[----:B------:R-:W-:-:S04]  /*0d80*/  IMAD.WIDE.U32 R8, R19, R20, RZ ;  /* 0x0000001413087225 */ /* 0x000fc800078e00ff */
[----:B0-----:R-:W-:-:S04]  /*0d90*/  IMAD.WIDE.U32 R10, P0, R3, R21, R8 ;  /* 0x00000015030a7225 */ /* 0x001fc80007800008 */
[----:B------:R-:W-:-:S04]  /*0da0*/  IMAD.WIDE.U32 R8, R3, R20, RZ ;  /* 0x0000001403087225 */ /* 0x000fc800078e00ff */
[----:B------:R-:W-:Y:S01]  /*0db0*/  IMAD.X R13, RZ, RZ, RZ, P0 ;  /* 0x000000ffff0d7224 */ /* 0x000fe200000e06ff */
[----:B------:R-:W-:Y:S01]  /*0dc0*/  IADD3 RZ, P0, R9, R10, RZ ;  /* 0x0000000a09ff7210 */ /* 0x000fe20007f1e0ff */
[----:B------:R-:W-:-:S04]  /*0dd0*/  IMAD.MOV.U32 R12, RZ, RZ, R11 ;  /* 0x000000ffff0c7224 */ /* 0x000fc800078e000b */
[----:B------:R-:W-:-:S08]  /*0de0*/  IMAD.WIDE.U32.X R8, R19, R21, R12, P0 ;  /* 0x0000001513087225 */ /* 0x000fd000000e040c */
.L_x_12:
[-CC-:B------:R-:W-:Y:S01]  /*0df0*/  SHF.R.U64 R30, R8, R18.reuse, R9.reuse ;  /* 0x00000012081e7219 */ /* 0x180fe20000001209 */
[----:B------:R-:W1:Y:S01]  /*0e00*/  LDC R12, c[0x0][0x618] ;  /* 0x00018600ff0c7b82 */ /* 0x000e620000000800 */
[----:B------:R-:W-:Y:S01]  /*0e10*/  SHF.R.U32.HI R7, RZ, R18, R9 ;  /* 0x00000012ff077219 */ /* 0x000fe20000011609 */
[----:B------:R-:W-:Y:S01]  /*0e20*/  ULDC UR4, c[0x0][0x150] ;  /* 0x0000540000047ab9 */ /* 0x000fe20000000800 */
[----:B0-----:R-:W-:Y:S02]  /*0e30*/  IADD3 R11, P0, RZ, -R30, RZ ;  /* 0x8000001eff0b7210 */ /* 0x001fe40007f1e0ff */
[----:B------:R-:W-:-:S03]  /*0e40*/  I2FP.F32.U32 R3, R6 ;  /* 0x0000000600037245 */ /* 0x000fc60000201000 */
[----:B------:R-:W0:Y:S01]  /*0e50*/  LDC.64 R26, c[0x0][0x640] ;  /* 0x00019000ff1a7b82 */ /* 0x000e220000000a00 */
[----:B------:R-:W-:Y:S02]  /*0e60*/  IMAD.X R13, RZ, RZ, ~R7, P0 ;  /* 0x000000ffff0d7224 */ /* 0x000fe400000e0e07 */
[----:B------:R-:W-:Y:S01]  /*0e70*/  FMUL R3, R3, UR4 ;  /* 0x0000000403037c20 */ /* 0x000fe20008400000 */
[----:B------:R-:W-:Y:S01]  /*0e80*/  IMAD.WIDE.U32 R8, R11, R24, R16 ;  /* 0x000000180b087225 */ /* 0x000fe200078e0010 */
[----:B------:R-:W-:-:S03]  /*0e90*/  ULDC UR4, c[0x0][0x154] ;  /* 0x0000550000047ab9 */ /* 0x000fc60000000800 */
[----:B------:R-:W-:Y:S01]  /*0ea0*/  IMAD R10, R13, R24, RZ ;  /* 0x000000180d0a7224 */ /* 0x000fe200078e02ff */
[----:B------:R-:W2:Y:S01]  /*0eb0*/  LDC R7, c[0x0][0x144] ;  /* 0x00005100ff077b82 */ /* 0x000ea20000000800 */
[----:B------:R-:W3:Y:S02]  /*0ec0*/  F2I.U32.TRUNC.NTZ R3, R3 ;  /* 0x0000000300037305 */ /* 0x000ee4000020f000 */
[----:B------:R-:W-:-:S04]  /*0ed0*/  IMAD R11, R11, R25, R10 ;  /* 0x000000190b0b7224 */ /* 0x000fc800078e020a */
[----:B------:R-:W-:Y:S01]  /*0ee0*/  IMAD.IADD R9, R9, 0x1, R11 ;  /* 0x0000000109097824 */ /* 0x000fe200078e020b */
[----:B------:R-:W4:Y:S01]  /*0ef0*/  LDC R18, c[0x0][0x608] ;  /* 0x00018200ff127b82 */ /* 0x000f220000000800 */
[----:B------:R-:W-:-:S03]  /*0f00*/  IMAD.MOV.U32 R11, RZ, RZ, -0x1 ;  /* 0xffffffffff0b7424 */ /* 0x000fc600078e00ff */
[-C--:B-1----:R-:W-:Y:S02]  /*0f10*/  SHF.R.U64 R22, R8, R12.reuse, R9 ;  /* 0x0000000c08167219 */ /* 0x082fe40000001209 */
[----:B------:R-:W-:Y:S02]  /*0f20*/  I2FP.F32.U32 R8, R15 ;  /* 0x0000000f00087245 */ /* 0x000fe40000201000 */
[----:B------:R-:W1:Y:S01]  /*0f30*/  LDC R24, c[0x0][0x658] ;  /* 0x00019600ff187b82 */ /* 0x000e620000000800 */
[----:B0-----:R-:W-:Y:S01]  /*0f40*/  ISETP.NE.U32.AND P0, PT, R26, RZ, PT ;  /* 0x000000ff1a00720c */ /* 0x001fe20003f05070 */
[----:B---3--:R-:W-:Y:S01]  /*0f50*/  IMAD.MOV R10, RZ, RZ, -R3 ;  /* 0x000000ffff0a7224 */ /* 0x008fe200078e0a03 */
[----:B------:R-:W-:Y:S01]  /*0f60*/  SHF.R.U32.HI R9, RZ, R12, R9 ;  /* 0x0000000cff097219 */ /* 0x000fe20000011609 */
[----:B------:R-:W-:Y:S01]  /*0f70*/  FMUL R8, R8, UR4 ;  /* 0x0000000408087c20 */ /* 0x000fe20008400000 */
[----:B------:R-:W-:-:S03]  /*0f80*/  ISETP.NE.AND.EX P0, PT, R27, RZ, PT, P0 ;  /* 0x000000ff1b00720c */ /* 0x000fc60003f05300 */
[----:B------:R-:W0:Y:S01]  /*0f90*/  LDC R20, c[0x0][0x148] ;  /* 0x00005200ff147b82 */ /* 0x000e220000000800 */
[----:B--2---:R-:W-:-:S07]  /*0fa0*/  IMAD R3, R7, R10, R6 ;  /* 0x0000000a07037224 */ /* 0x004fce00078e0206 */
[----:B------:R-:W2:Y:S01]  /*0fb0*/  LDC R21, c[0x0][0x600] ;  /* 0x00018000ff157b82 */ /* 0x000ea20000000800 */
[-CC-:B----4-:R-:W-:Y:S02]  /*0fc0*/  SHF.R.U64 R32, R22, R18.reuse, R9.reuse ;  /* 0x0000001216207219 */ /* 0x190fe40000001209 */
[----:B------:R-:W-:Y:S01]  /*0fd0*/  SHF.R.U32.HI R7, RZ, R18, R9 ;  /* 0x00000012ff077219 */ /* 0x000fe20000011609 */
[----:B------:R-:W-:Y:S01]  /*0fe0*/  IMAD.MOV.U32 R9, RZ, RZ, 0x1 ;  /* 0x00000001ff097424 */ /* 0x000fe200078e00ff */
[----:B------:R3:W4:Y:S03]  /*0ff0*/  F2I.U32.TRUNC.NTZ R18, R8 ;  /* 0x0000000800127305 */ /* 0x000726000020f000 */
[----:B------:R-:W0:Y:S01]  /*1000*/  LDC R25, c[0x0][0x648] ;  /* 0x00019200ff197b82 */ /* 0x000e220000000800 */
[-C--:B-1----:R-:W-:Y:S02]  /*1010*/  SHF.L.U32 R6, R11, R24.reuse, RZ ;  /* 0x000000180b067219 */ /* 0x082fe400000006ff */
[----:B------:R-:W-:-:S02]  /*1020*/  SHF.R.U64 R34, R32, R24, R7 ;  /* 0x0000001820227219 */ /* 0x000fc40000001207 */
[----:B------:R-:W-:Y:S02]  /*1030*/  LOP3.LUT R13, RZ, R6, RZ, 0x33, !PT ;  /* 0x00000006ff0d7212 */ /* 0x000fe400078e33ff */
[-C--:B------:R-:W-:Y:S01]  /*1040*/  SHF.R.U32.HI R7, RZ, R24.reuse, R7 ;  /* 0x00000018ff077219 */ /* 0x080fe20000011607 */
[----:B------:R-:W1:Y:S01]  /*1050*/  LDC R29, c[0x0][0x638] ;  /* 0x00018e00ff1d7b82 */ /* 0x000e620000000800 */
[----:B------:R-:W-:Y:S01]  /*1060*/  SHF.L.U32 R12, R9, R24, RZ ;  /* 0x00000018090c7219 */ /* 0x000fe200000006ff */
[----:B------:R-:W-:-:S06]  /*1070*/  IMAD.MOV.U32 R6, RZ, RZ, R34 ;  /* 0x000000ffff067224 */ /* 0x000fcc00078e0022 */
[----:B------:R-:W0:Y:S01]  /*1080*/  LDC R28, c[0x0][0x610] ;  /* 0x00018400ff1c7b82 */ /* 0x000e220000000800 */
[----:B---34-:R-:W-:Y:S05]  /*1090*/  @!P0 BRA `(.L_x_13) ;  /* 0x0000000000288947 */ /* 0x018fea0003800000 */
[----:B------:R-:W3:Y:S02]  /*10a0*/  LDC R11, c[0x0][0x64c] ;  /* 0x00019300ff0b7b82 */ /* 0x000ee40000000800 */
[----:B---3--:R-:W-:-:S05]  /*10b0*/  IADD3 R11, P0, R34, R11, RZ ;  /* 0x0000000b220b7210 */ /* 0x008fca0007f1e0ff */
[----:B------:R-:W-:-:S04]  /*10c0*/  IMAD.X R19, RZ, RZ, R7, P0 ;  /* 0x000000ffff137224 */ /* 0x000fc800000e0607 */
[----:B------:R-:W-:-:S04]  /*10d0*/  IMAD.WIDE.U32 R6, R19, R26, RZ ;  /* 0x0000001a13067225 */ /* 0x000fc800078e00ff */
[----:B------:R-:W-:-:S04]  /*10e0*/  IMAD.WIDE.U32 R8, P0, R11, R27, R6 ;  /* 0x0000001b0b087225 */ /* 0x000fc80007800006 */
[----:B------:R-:W-:-:S04]  /*10f0*/  IMAD.WIDE.U32 R6, R11, R26, RZ ;  /* 0x0000001a0b067225 */ /* 0x000fc800078e00ff */
[----:B------:R-:W-:Y:S01]  /*1100*/  IMAD.X R11, RZ, RZ, RZ, P0 ;  /* 0x000000ffff0b7224 */ /* 0x000fe200000e06ff */
[----:B------:R-:W-:Y:S01]  /*1110*/  IADD3 RZ, P0, R7, R8, RZ ;  /* 0x0000000807ff7210 */ /* 0x000fe20007f1e0ff */
[----:B------:R-:W-:-:S04]  /*1120*/  IMAD.MOV.U32 R10, RZ, RZ, R9 ;  /* 0x000000ffff0a7224 */ /* 0x000fc800078e0009 */
[----:B------:R-:W-:-:S08]  /*1130*/  IMAD.WIDE.U32.X R6, R19, R27, R10, P0 ;  /* 0x0000001b13067225 */ /* 0x000fd000000e040a */
.L_x_13:
[----:B0-----:R-:W-:Y:S01]  /*1140*/  SHF.R.U64 R6, R6, R25, R7 ;  /* 0x0000001906067219 */ /* 0x001fe20000001207 */
[----:B--2---:R-:W-:Y:S01]  /*1150*/  VIADD R7, R21, 0xffffffff ;  /* 0xffffffff15077836 */ /* 0x004fe20000000000 */
[----:B------:R-:W-:Y:S01]  /*1160*/  LOP3.LUT R13, R32, R13, RZ, 0xc0, !PT ;  /* 0x0000000d200d7212 */ /* 0x000fe200078ec0ff */
[----:B------:R-:W-:Y:S02]  /*1170*/  IMAD.MOV R18, RZ, RZ, -R18 ;  /* 0x000000ffff127224 */ /* 0x000fe400078e0a12 */
[----:B------:R-:W-:Y:S01]  /*1180*/  IMAD.MOV R8, RZ, RZ, -R6 ;  /* 0x000000ffff087224 */ /* 0x000fe200078e0a06 */
[----:B------:R-:W-:Y:S01]  /*1190*/  LOP3.LUT R7, R22, R7, RZ, 0xc0, !PT ;  /* 0x0000000716077212 */ /* 0x000fe200078ec0ff */
[----:B------:R-:W-:Y:S02]  /*11a0*/  IMAD R12, R12, R6, R13 ;  /* 0x000000060c0c7224 */ /* 0x000fe400078e020d */
[----:B------:R-:W-:Y:S02]  /*11b0*/  @P1 IMAD R3, R20, R18, R15 ;  /* 0x0000001214031224 */ /* 0x000fe400078e020f */
[----:B-1----:R-:W-:-:S02]  /*11c0*/  IMAD R6, R8, R29, R34 ;  /* 0x0000001d08067224 */ /* 0x002fc400078e0222 */
[----:B------:R-:W-:Y:S02]  /*11d0*/  IMAD R22, R12, R28, R3 ;  /* 0x0000001c0c167224 */ /* 0x000fe400078e0203 */
[----:B------:R-:W-:Y:S02]  /*11e0*/  IMAD R7, R6, R21, R7 ;  /* 0x0000001506077224 */ /* 0x000fe400078e0207 */
[----:B------:R-:W-:Y:S02]  /*11f0*/  IMAD.MOV.U32 R3, RZ, RZ, 0x1 ;  /* 0x00000001ff037424 */ /* 0x000fe400078e00ff */
[----:B------:R-:W-:Y:S01]  /*1200*/  IMAD.MOV.U32 R19, RZ, RZ, R30 ;  /* 0x000000ffff137224 */ /* 0x000fe200078e001e */
[----:B------:R-:W-:Y:S02]  /*1210*/  SEL R18, R7, R22, !P1 ;  /* 0x0000001607127207 */ /* 0x000fe40004800000 */
[----:B------:R-:W-:-:S07]  /*1220*/  SEL R22, R22, R7, !P1 ;  /* 0x0000000716167207 */ /* 0x000fce0004800000 */
.L_x_11:
[----:B------:R-:W-:Y:S05]  /*1230*/  @!P2 BRA `(.L_x_14) ;  /* 0x000000480064a947 */ /* 0x000fea0003800000 */
[----:B------:R-:W-:-:S13]  /*1240*/  ISETP.GT.U32.AND P0, PT, R31, 0x1, PT ;  /* 0x000000011f00780c */ /* 0x000fda0003f04070 */
[----:B------:R-:W-:Y:S05]  /*1250*/  @P0 EXIT ;  /* 0x000000000000094d */ /* 0x000fea0003800000 */
.L_x_15:
[----:B------:R-:W-:-:S08]  /*1260*/  NOP ;  /* 0x0000000000007918 */ /* 0x000fd00000000000 */
[----:B------:R-:W1:Y:S02]  /*1270*/  USETMAXREG.TRY_ALLOC.CTAPOOL UP0, 0xe8 ;  /* 0x000000e8000079c8 */ /* 0x000e640008000600 */
[----:B-1----:R-:W-:-:S13]  /*1280*/  PLOP3.LUT P0, PT, PT, PT, UP0, 0x80, 0x0 ;  /* 0x000000000000781c */ /* 0x002fda0003f0f008 */
[----:B------:R-:W-:Y:S05]  /*1290*/  @!P0 BRA `(.L_x_15) ;  /* 0xfffffffc00f08947 */ /* 0x000fea000383ffff */
[----:B------:R-:W-:-:S13]  /*12a0*/  LOP3.LUT P0, RZ, R3, 0xff, RZ, 0xc0, !PT ;  /* 0x000000ff03ff7812 */ /* 0x000fda000780c0ff */
[----:B------:R-:W-:Y:S05]  /*12b0*/  @!P0 EXIT ;  /* 0x000000000000894d */ /* 0x000fea0003800000 */
[----:B------:R-:W2:Y:S01]  /*12c0*/  LDL.64 R8, [R1] ;  /* 0x0000000001087983 */ /* 0x000ea20000100a00 */
[----:B------:R-:W-:Y:S01]  /*12d0*/  SHF.R.S32.HI R4, RZ, 0x1f, R5 ;  /* 0x0000001fff047819 */ /* 0x000fe20000011405 */
[----:B------:R-:W1:Y:S01]  /*12e0*/  S2UR UR4, SR_CgaCtaId ;  /* 0x00000000000479c3 */ /* 0x000e620000008800 */
[----:B------:R-:W-:Y:S01]  /*12f0*/  UISETP.LT.AND UP0, UPT, UR40, 0x1, UPT ;  /* 0x000000012800788c */ /* 0x000fe2000bf01270 */
[----:B------:R-:W-:Y:S01]  /*1300*/  LOP3.LUT R102, R23, 0x1, RZ, 0xfc, !PT ;  /* 0x0000000117667812 */ /* 0x000fe200078efcff */
[----:B------:R-:W-:Y:S01]  /*1310*/  UIADD3 UR5, UR43, -0x1, URZ ;  /* 0xffffffff2b057890 */ /* 0x000fe2000fffe03f */
[CC--:B------:R-:W-:Y:S01]  /*1320*/  LEA.HI R3, R4.reuse, R5.reuse, RZ, 0x2 ;  /* 0x0000000504037211 */ /* 0x0c0fe200078f10ff */
[----:B------:R-:W-:Y:S01]  /*1330*/  USEL UR42, UR40, 0x1, UP0 ;  /* 0x00000001282a7887 */ /* 0x000fe20008000000 */
[----:B------:R-:W-:Y:S01]  /*1340*/  LEA.HI R4, R4, R5, RZ, 0x5 ;  /* 0x0000000504047211 */ /* 0x000fe200078f28ff */
[----:B------:R-:W-:Y:S01]  /*1350*/  UMOV UR41, 0x400 ;  /* 0x0000040000297882 */ /* 0x000fe20000000000 */
[--C-:B------:R-:W-:Y:S01]  /*1360*/  SHF.R.S32.HI R90, RZ, 0x2, R3.reuse ;  /* 0x00000002ff5a7819 */ /* 0x100fe20000011403 */
[----:B------:R-:W3:Y:S01]  /*1370*/  LDC R96, c[0x0][0x658] ;  /* 0x00019600ff607b82 */ /* 0x000ee20000000800 */
[----:B------:R-:W-:Y:S01]  /*1380*/  SHF.R.S32.HI R7, RZ, 0x1f, R3 ;  /* 0x0000001fff077819 */ /* 0x000fe20000011403 */
[----:B------:R-:W-:Y:S01]  /*1390*/  UISETP.NE.AND UP0, UPT, UR5, URZ, UPT ;  /* 0x0000003f0500728c */ /* 0x000fe2000bf05270 */
[----:B------:R-:W-:Y:S01]  /*13a0*/  LOP3.LUT R6, R3, 0xfffffffc, RZ, 0xc0, !PT ;  /* 0xfffffffc03067812 */ /* 0x000fe200078ec0ff */
[----:B------:R-:W-:Y:S01]  /*13b0*/  ULDC UR6, c[0x0][0x284] ;  /* 0x0000a10000067ab9 */ /* 0x000fe20000000800 */
[----:B------:R-:W-:Y:S01]  /*13c0*/  LEA.HI R7, R7, R90, RZ, 0x3 ;  /* 0x0000005a07077211 */ /* 0x000fe200078f18ff */
[----:B------:R-:W-:Y:S01]  /*13d0*/  USHF.L.U32 UR45, UR40, 0x1, URZ ;  /* 0x00000001282d7899 */ /* 0x000fe2000800063f */
[----:B------:R-:W-:Y:S01]  /*13e0*/  SHF.R.S32.HI R3, RZ, 0x5, R4 ;  /* 0x00000005ff037819 */ /* 0x000fe20000011404 */
[----:B------:R-:W4:Y:S01]  /*13f0*/  LDC.64 R94, c[0x0][0x5c8] ;  /* 0x00017200ff5e7b82 */ /* 0x000f220000000a00 */
[----:B------:R-:W-:Y:S01]  /*1400*/  LOP3.LUT R7, R7, 0xfffffff8, RZ, 0xc0, !PT ;  /* 0xfffffff807077812 */ /* 0x000fe200078ec0ff */
[----:B------:R-:W-:Y:S01]  /*1410*/  IMAD.IADD R6, R5, 0x1, -R6 ;  /* 0x0000000105067824 */ /* 0x000fe200078e0a06 */
[----:B------:R-:W-:Y:S01]  /*1420*/  UIADD3 UR42, -UR42, UR40, URZ ;  /* 0x000000282a2a7290 */ /* 0x000fe2000fffe13f */
[----:B------:R-:W-:-:S02]  /*1430*/  IMAD.MOV.U32 R5, RZ, RZ, 0x1 ;  /* 0x00000001ff057424 */ /* 0x000fc400078e00ff */
[----:B------:R-:W-:Y:S01]  /*1440*/  IMAD.IADD R90, R90, 0x1, -R7 ;  /* 0x000000015a5a7824 */ /* 0x000fe200078e0a07 */
[----:B-1----:R-:W-:Y:S01]  /*1450*/  ULEA UR41, UR4, UR41, 0x18 ;  /* 0x0000002904297291 */ /* 0x002fe2000f8ec03f */
[----:B------:R-:W1:Y:S01]  /*1460*/  LDC R97, c[0x0][0x288] ;  /* 0x0000a200ff617b82 */ /* 0x000e620000000800 */
[----:B------:R-:W-:Y:S01]  /*1470*/  USHF.L.U32 UR4, UR5, 0x3, URZ ;  /* 0x0000000305047899 */ /* 0x000fe2000800063f */
[--C-:B------:R-:W-:Y:S01]  /*1480*/  IMAD R101, R3, -0x10, -R90.reuse ;  /* 0xfffffff003657824 */ /* 0x100fe200078e0a5a */
[--C-:B------:R-:W-:Y:S01]  /*1490*/  SHF.R.S32.HI R91, RZ, 0x1f, R90.reuse ;  /* 0x0000001fff5b7819 */ /* 0x100fe2000001145a */
[----:B------:R-:W-:Y:S01]  /*14a0*/  USEL UR5, URZ, 0x1, UP0 ;  /* 0x000000013f057887 */ /* 0x000fe20008000000 */
[----:B------:R-:W-:Y:S01]  /*14b0*/  IMAD.SHL.U32 R92, R6, 0x2, RZ ;  /* 0x00000002065c7824 */ /* 0x000fe200078e00ff */
[----:B------:R-:W-:Y:S01]  /*14c0*/  UIADD3 UR46, UR41, 0xa0, URZ ;  /* 0x000000a0292e7890 */ /* 0x000fe2000fffe03f */
[----:B------:R-:W-:Y:S01]  /*14d0*/  VIADD R101, R101, UR6 ;  /* 0x0000000665657c36 */ /* 0x000fe20008000000 */
[----:B------:R-:W0:Y:S01]  /*14e0*/  LDC R99, c[0x0][0x600] ;  /* 0x00018000ff637b82 */ /* 0x000e220000000800 */
[----:B------:R-:W-:Y:S01]  /*14f0*/  IMAD.WIDE R90, R3, 0x10, R90 ;  /* 0x00000010035a7825 */ /* 0x000fe200078e025a */
[----:B------:R-:W-:Y:S01]  /*1500*/  ULOP3.LUT UR4, UR4, 0x8, URZ, 0xc0, !UPT ;  /* 0x0000000804047892 */ /* 0x000fe2000f8ec03f */
[----:B------:R-:W-:Y:S01]  /*1510*/  SHF.R.S32.HI R93, RZ, 0x1f, R92 ;  /* 0x0000001fff5d7819 */ /* 0x000fe2000001145c */
[----:B------:R-:W-:Y:S01]  /*1520*/  ULEA UR43, UR43, UR46, 0x3 ;  /* 0x0000002e2b2b7291 */ /* 0x000fe2000f8e183f */
[----:B------:R-:W-:Y:S01]  /*1530*/  IMAD.MOV.U32 R3, RZ, RZ, -0x1 ;  /* 0xffffffffff037424 */ /* 0x000fe200078e00ff */
[----:B------:R-:W-:Y:S01]  /*1540*/  ULOP3.LUT UR47, UR4, 0x8, URZ, 0x3c, !UPT ;  /* 0x00000008042f7892 */ /* 0x000fe2000f8e3c3f */
[----:B------:R-:W-:Y:S01]  /*1550*/  IMAD.U32 R103, RZ, RZ, UR5 ;  /* 0x00000005ff677e24 */ /* 0x000fe2000f8e00ff */
[C---:B----4-:R-:W-:Y:S01]  /*1560*/  SHF.L.U64.HI R95, R94.reuse, 0x3, R95 ;  /* 0x000000035e5f7819 */ /* 0x050fe2000001025f */
[----:B------:R-:W-:Y:S01]  /*1570*/  IMAD.SHL.U32 R94, R94, 0x8, RZ ;  /* 0x000000085e5e7824 */ /* 0x000fe200078e00ff */
[-C--:B---3--:R-:W-:Y:S01]  /*1580*/  SHF.L.U32 R3, R3, R96.reuse, RZ ;  /* 0x0000006003037219 */ /* 0x088fe200000006ff */
[----:B------:R-:W-:Y:S01]  /*1590*/  ULOP3.LUT UR44, UR4, 0x18, URZ, 0x3c, !UPT ;  /* 0x00000018042c7892 */ /* 0x000fe2000f8e3c3f */
[----:B------:R-:W-:-:S02]  /*15a0*/  SHF.L.U32 R96, R5, R96, RZ ;  /* 0x0000006005607219 */ /* 0x000fc400000006ff */
[----:B------:R-:W-:Y:S01]  /*15b0*/  LOP3.LUT R100, RZ, R3, RZ, 0x33, !PT ;  /* 0x00000003ff647212 */ /* 0x000fe200078e33ff */
[----:B-1----:R-:W-:Y:S02]  /*15c0*/  IMAD R97, R6, -0x2, R97 ;  /* 0xfffffffe06617824 */ /* 0x002fe400078e0261 */
[----:B0-----:R-:W-:Y:S01]  /*15d0*/  VIADD R99, R99, 0xffffffff ;  /* 0xffffffff63637836 */ /* 0x001fe20000000000 */
[----:B--2---:R-:W-:-:S07]  /*15e0*/  SHF.L.U64.HI R98, R8, 0x1, R0 ;  /* 0x0000000108627819 */ /* 0x004fce0000010200 */
.L_x_163:
[----:B------:R-:W-:-:S04]  /*15f0*/  SHF.L.U32 R0, R103, 0x1f, RZ ;  /* 0x0000001f67007819 */ /* 0x000fc800000006ff */
[----:B------:R-:W0:Y:S02]  /*1600*/  SYNCS.PHASECHK.TRANS64.TRYWAIT P0, [UR43+-0x8], R0 ;  /* 0xfffff800ff0075a7 */ /* 0x000e24000800016b */
[----:B01-34-:R-:W-:Y:S05]  /*1610*/  @!P0 BRA `(.L_x_16) ;  /* 0x0000005800088947 */ /* 0x01bfea0003800000 */
.L_x_190:
[----:B------:R-:W-:Y:S02]  /*1620*/  ULDC UR4, c[0x0][0x28c] ;  /* 0x0000a30000047ab9 */ /* 0x000fe40000000800 */
[----:B------:R-:W-:-:S13]  /*1630*/  ISETP.LT.AND P0, PT, RZ, UR4, PT ;  /* 0x00000004ff007c0c */ /* 0x000fda000bf01270 */
[----:B------:R-:W-:Y:S05]  /*1640*/  @P0 BRA `(.L_x_17) ;  /* 0x0000000000400947 */ /* 0x000fea0003800000 */
[----:B0-----:R-:W-:Y:S01]  /*1650*/  MOV R0, 0x0 ;  /* 0x0000000000007802 */ /* 0x001fe20000000f00 */
[----:B------:R-:W-:Y:S01]  /*1660*/  ULDC.64 UR4, c[0x4][0x68] ;  /* 0x01001a0000047ab9 */ /* 0x000fe20000000a00 */
[----:B------:R-:W-:Y:S01]  /*1670*/  ULDC.64 UR6, c[0x4][0x8] ;  /* 0x0100020000067ab9 */ /* 0x000fe20000000a00 */
[----:B------:R-:W-:Y:S01]  /*1680*/  IMAD.U32 R4, RZ, RZ, UR4 ;  /* 0x00000004ff047e24 */ /* 0x000fe2000f8e00ff */
[----:B------:R0:W1:Y:S01]  /*1690*/  LDC.64 R14, c[0x4][R0] ;  /* 0x01000000000e7b82 */ /* 0x0000620000000a00 */
[----:B------:R-:W-:Y:S01]  /*16a0*/  IMAD.U32 R5, RZ, RZ, UR5 ;  /* 0x00000005ff057e24 */ /* 0x000fe2000f8e00ff */
[----:B------:R-:W-:Y:S01]  /*16b0*/  ULDC.64 UR4, c[0x4][0x70] ;  /* 0x01001c0000047ab9 */ /* 0x000fe20000000a00 */
[----:B------:R-:W-:Y:S02]  /*16c0*/  IMAD.U32 R10, RZ, RZ, UR6 ;  /* 0x00000006ff0a7e24 */ /* 0x000fe4000f8e00ff */
[----:B------:R-:W-:Y:S02]  /*16d0*/  IMAD.U32 R6, RZ, RZ, UR4 ;  /* 0x00000004ff067e24 */ /* 0x000fe4000f8e00ff */
[----:B------:R-:W-:-:S02]  /*16e0*/  IMAD.U32 R7, RZ, RZ, UR5 ;  /* 0x00000005ff077e24 */ /* 0x000fc4000f8e00ff */
[----:B------:R-:W-:Y:S02]  /*16f0*/  IMAD.U32 R11, RZ, RZ, UR7 ;  /* 0x00000007ff0b7e24 */ /* 0x000fe4000f8e00ff */
[----:B------:R-:W-:Y:S02]  /*1700*/  IMAD.MOV.U32 R8, RZ, RZ, 0x1e1 ;  /* 0x000001e1ff087424 */ /* 0x000fe400078e00ff */
[----:B------:R-:W-:Y:S02]  /*1710*/  IMAD.MOV.U32 R12, RZ, RZ, 0x1 ;  /* 0x00000001ff0c7424 */ /* 0x000fe400078e00ff */
[----:B0-----:R-:W-:-:S07]  /*1720*/  IMAD.MOV.U32 R13, RZ, RZ, RZ ;  /* 0x000000ffff0d7224 */ /* 0x001fce00078e00ff */
[----:B------:R-:W-:-:S07]  /*1730*/  LEPC R20, `(.L_x_17) ;  /* 0x000000001014794e */ /* 0x000fce0000000000 */
[----:B-1---5:R-:W-:Y:S05]  /*1740*/  CALL.ABS.NOINC R14 ;  /* 0x000000000e007343 */ /* 0x022fea0003c00000 */
.L_x_17:
[----:B------:R-:W-:-:S13]  /*1750*/  ISETP.NE.AND P0, PT, R102, 0x3, PT ;  /* 0x000000036600780c */ /* 0x000fda0003f05270 */
[----:B------:R-:W-:Y:S05]  /*1760*/  @!P0 BRA `(.L_x_18) ;  /* 0x0000000000048947 */ /* 0x000fea0003800000 */
[----:B------:R-:W-:Y:S01]  /*1770*/  BPT.TRAP 0x1 ;  /* 0x000000040000795c */ /* 0x000fe20000300000 */
.L_x_18:
[----:B0-----:R-:W-:Y:S02]  /*1780*/  IMAD.U32 R3, RZ, RZ, UR38 ;  /* 0x00000026ff037e24 */ /* 0x001fe4000f8e00ff */
[----:B------:R-:W-:-:S03]  /*1790*/  IMAD.U32 R0, RZ, RZ, UR39 ;  /* 0x00000027ff007e24 */ /* 0x000fc6000f8e00ff */
[----:B------:R-:W-:Y:S02]  /*17a0*/  LEA R3, R3, UR41, 0x3 ;  /* 0x0000002903037c11 */ /* 0x000fe4000f8e18ff */
[----:B------:R-:W-:-:S04]  /*17b0*/  SHF.L.U32 R0, R0, 0x1f, RZ ;  /* 0x0000001f00007819 */ /* 0x000fc800000006ff */
[----:B------:R0:W1:Y:S01]  /*17c0*/  SYNCS.PHASECHK.TRANS64.TRYWAIT P1, [R3+URZ], R0 ;  /* 0x00000000030075a7 */ /* 0x000062000802017f */
[----:B------:R-:W-:Y:S05]  /*17d0*/  @!P0 BRA `(.L_x_19) ;  /* 0x0000000000048947 */ /* 0x000fea0003800000 */
[----:B------:R-:W-:Y:S01]  /*17e0*/  BPT.TRAP 0x1 ;  /* 0x000000040000795c */ /* 0x000fe20000300000 */
.L_x_19:
[----:B------:R-:W-:-:S05]  /*17f0*/  IMAD.U32 R4, RZ, RZ, UR42 ;  /* 0x0000002aff047e24 */ /* 0x000fca000f8e00ff */
[----:B------:R-:W-:Y:S01]  /*1800*/  ISETP.GE.AND P2, PT, R4, 0x1, PT ;  /* 0x000000010400780c */ /* 0x000fe20003f46270 */
[----:B-1----:R-:W-:-:S12]  /*1810*/  @P1 BRA `(.L_x_20) ;  /* 0x0000000000081947 */ /* 0x002fd80003800000 */
[----:B------:R-:W1:Y:S02]  /*1820*/  SYNCS.PHASECHK.TRANS64.TRYWAIT P1, [R3+URZ], R0 ;  /* 0x00000000030075a7 */ /* 0x000e64000802017f */
[----:B-1----:R-:W-:Y:S05]  /*1830*/  @!P1 BRA `(.L_x_21) ;  /* 0x0000005400989947 */ /* 0x002fea0003800000 */
.L_x_20:
[----:B------:R-:W-:Y:S05]  /*1840*/  WARPSYNC.ALL ;  /* 0x0000000000007948 */ /* 0x000fea0003800000 */
[----:B------:R-:W-:Y:S01]  /*1850*/  UIADD3 UR4, UR41, 0x180, URZ ;  /* 0x0000018029047890 */ /* 0x000fe2000fffe03f */
[----:B------:R-:W-:Y:S01]  /*1860*/  WARPGROUP.ARRIVE ;  /* 0x00000000000079c5 */ /* 0x000fe20000000000 */
[----:B------:R-:W-:Y:S02]  /*1870*/  UIADD3 UR5, UR41, 0x12180, URZ ;  /* 0x0001218029057890 */ /* 0x000fe4000fffe03f */
[----:B------:R-:W-:Y:S02]  /*1880*/  USHF.R.U32.HI UR4, URZ, 0x4, UR4 ;  /* 0x000000043f047899 */ /* 0x000fe40008011604 */
[----:B------:R-:W-:-:S02]  /*1890*/  USHF.R.U32.HI UR5, URZ, 0x4, UR5 ;  /* 0x000000043f057899 */ /* 0x000fc40008011605 */
[----:B------:R-:W-:Y:S02]  /*18a0*/  ULOP3.LUT UR4, UR4, 0x3fff, URZ, 0xc0, !UPT ;  /* 0x00003fff04047892 */ /* 0x000fe4000f8ec03f */
[----:B------:R-:W-:Y:S02]  /*18b0*/  ULOP3.LUT UR5, UR5, 0x3fff, URZ, 0xc0, !UPT ;  /* 0x00003fff05057892 */ /* 0x000fe4000f8ec03f */
[----:B------:R-:W-:Y:S02]  /*18c0*/  ULOP3.LUT UR8, UR4, 0x10000, URZ, 0xfc, !UPT ;  /* 0x0001000004087892 */ /* 0x000fe4000f8efc3f */
[----:B------:R-:W-:Y:S02]  /*18d0*/  ULOP3.LUT UR9, UR5, 0x10000, URZ, 0xfc, !UPT ;  /* 0x0001000005097892 */ /* 0x000fe4000f8efc3f */
[----:B------:R-:W-:Y:S02]  /*18e0*/  ULEA UR10, UR38, UR8, 0x9 ;  /* 0x00000008260a7291 */ /* 0x000fe4000f8e483f */
[----:B------:R-:W-:Y:S01]  /*18f0*/  ULEA UR11, UR38, UR9, 0xa ;  /* 0x00000009260b7291 */ /* 0x000fe2000f8e503f */
[----:B------:R-:W-:Y:S01]  /*1900*/  UMOV UR5, 0x40000040 ;  /* 0x4000004000057882 */ /* 0x000fe20000000000 */
[----:B------:R-:W-:-:S03]  /*1910*/  UMOV UR7, 0x40000040 ;  /* 0x4000004000077882 */ /* 0x000fc60000000000 */
[----:B------:R-:W-:Y:S02]  /*1920*/  UMOV UR4, UR10 ;  /* 0x0000000a00047c82 */ /* 0x000fe40008000000 */
[----:B------:R-:W-:Y:S02]  /*1930*/  UMOV UR6, UR11 ;  /* 0x0000000b00067c82 */ /* 0x000fe40008000000 */
[----:B------:R-:W-:Y:S01]  /*1940*/  HGMMA.64x128x8.F32.TF32 R24, gdesc[UR4], RZ, !UPT, gsb0 ;  /* 0x05e00000041879f0 */ /* 0x000fe2000c0028ff */
[----:B------:R-:W-:Y:S02]  /*1950*/  UIADD3 UR4, UR10, 0x2, URZ ;  /* 0x000000020a047890 */ /* 0x000fe4000fffe03f */
[----:B------:R-:W-:Y:S01]  /*1960*/  UIADD3 UR6, UR11, 0x2, URZ ;  /* 0x000000020b067890 */ /* 0x000fe2000fffe03f */
[----:B------:R-:W-:Y:S01]  /*1970*/  UMOV UR5, 0x40000040 ;  /* 0x4000004000057882 */ /* 0x000fe20000000000 */
[----:B------:R-:W-:Y:S01]  /*1980*/  UMOV UR7, 0x40000040 ;  /* 0x4000004000077882 */ /* 0x000fe20000000000 */
[----:B------:R-:W-:-:S02]  /*1990*/  WARPGROUP.DEPBAR.LE gsb0, 0x0 ;  /* 0x00008000000079c5 */ /* 0x000fc40000010000 */
[----:B------:R-:W-:-:S06]  /*19a0*/  WARPGROUP.ARRIVE ;  /* 0x00000000000079c5 */ /* 0x000fcc0000000000 */
[----:B------:R-:W-:Y:S01]  /*19b0*/  HGMMA.64x128x8.F32.TF32 R24, gdesc[UR4], R24, gsb0 ;  /* 0x05e00000041879f0 */ /* 0x000fe20008002818 */
[----:B------:R-:W-:Y:S02]  /*19c0*/  UIADD3 UR4, UR10, 0x4, URZ ;  /* 0x000000040a047890 */ /* 0x000fe4000fffe03f */
[----:B------:R-:W-:Y:S01]  /*19d0*/  UIADD3 UR6, UR11, 0x4, URZ ;  /* 0x000000040b067890 */ /* 0x000fe2000fffe03f */
[----:B------:R-:W-:Y:S01]  /*19e0*/  UMOV UR5, 0x40000040 ;  /* 0x4000004000057882 */ /* 0x000fe20000000000 */
[----:B------:R-:W-:Y:S01]  /*19f0*/  UMOV UR7, 0x40000040 ;  /* 0x4000004000077882 */ /* 0x000fe20000000000 */
[----:B------:R-:W-:Y:S02]  /*1a00*/  WARPGROUP.DEPBAR.LE gsb0, 0x0 ;  /* 0x00008000000079c5 */ /* 0x000fe40000010000 */
        /* <DEDUP_REMOVED lines=8> */
[----:B------:R-:W-:Y:S03]  /*1a90*/  HGMMA.64x128x8.F32.TF32 R24, gdesc[UR4], R24, gsb0 ;  /* 0x05e00000041879f0 */ /* 0x000fe60008002818 */
[----:B------:R-:W-:Y:S02]  /*1aa0*/  WARPGROUP.DEPBAR.LE gsb0, 0x0 ;  /* 0x00008000000079c5 */ /* 0x000fe40000010000 */
[----:B------:R-:W-:Y:S05]  /*1ab0*/  @!P2 BRA `(.L_x_22) ;  /* 0x000000040010a947 */ /* 0x000fea0003800000 */
[----:B------:R-:W-:Y:S01]  /*1ac0*/  UIADD3 UR4, UR38, 0x1, URZ ;  /* 0x0000000126047890 */ /* 0x000fe2000fffe03f */
[----:B01----:R-:W-:Y:S01]  /*1ad0*/  IMAD.U32 R0, RZ, RZ, UR42 ;  /* 0x0000002aff007e24 */ /* 0x003fe2000f8e00ff */
[----:B------:R-:W-:Y:S02]  /*1ae0*/  UMOV UR11, UR38 ;  /* 0x00000026000b7c82 */ /* 0x000fe40008000000 */
[----:B------:R-:W-:-:S04]  /*1af0*/  UISETP.NE.AND UP0, UPT, UR4, 0x9, UPT ;  /* 0x000000090400788c */ /* 0x000fc8000bf05270 */
[----:B------:R-:W-:Y:S02]  /*1b00*/  USEL UR5, URZ, 0x1, UP0 ;  /* 0x000000013f057887 */ /* 0x000fe40008000000 */
[----:B------:R-:W-:Y:S02]  /*1b10*/  USEL UR10, UR4, URZ, UP0 ;  /* 0x0000003f040a7287 */ /* 0x000fe40008000000 */
[----:B------:R-:W-:-:S06]  /*1b20*/  ULOP3.LUT UR5, UR39, UR5, URZ, 0x3c, !UPT ;  /* 0x0000000527057292 */ /* 0x000fcc000f8e3c3f */
[----:B------:R-:W-:-:S07]  /*1b30*/  IMAD.U32 R5, RZ, RZ, UR5 ;  /* 0x00000005ff057e24 */ /* 0x000fce000f8e00ff */
.L_x_29:
[----:B01----:R-:W-:Y:S05]  /*1b40*/  @!P0 BRA `(.L_x_23) ;  /* 0x0000000000048947 */ /* 0x003fea0003800000 */
[----:B------:R-:W-:Y:S01]  /*1b50*/  BPT.TRAP 0x1 ;  /* 0x000000040000795c */ /* 0x000fe20000300000 */
.L_x_23:
[----:B------:R-:W-:Y:S01]  /*1b60*/  ULEA UR4, UR10, UR41, 0x3 ;  /* 0x000000290a047291 */ /* 0x000fe2000f8e183f */
[----:B------:R-:W-:-:S08]  /*1b70*/  SHF.L.U32 R3, R5, 0x1f, RZ ;  /* 0x0000001f05037819 */ /* 0x000fd000000006ff */
[----:B------:R0:W1:Y:S01]  /*1b80*/  SYNCS.PHASECHK.TRANS64.TRYWAIT P1, [UR4], R3 ;  /* 0x00000003ff0075a7 */ /* 0x0000620008020144 */
[----:B------:R-:W-:Y:S05]  /*1b90*/  @!P0 BRA `(.L_x_24) ;  /* 0x0000000000048947 */ /* 0x000fea0003800000 */
[----:B------:R-:W-:Y:S01]  /*1ba0*/  BPT.TRAP 0x1 ;  /* 0x000000040000795c */ /* 0x000fe20000300000 */
.L_x_24:
[----:B-1----:R-:W-:Y:S05]  /*1bb0*/  @P1 BRA `(.L_x_25) ;  /* 0x0000000000081947 */ /* 0x002fea0003800000 */
[----:B------:R-:W1:Y:S02]  /*1bc0*/  SYNCS.PHASECHK.TRANS64.TRYWAIT P1, [UR4], R3 ;  /* 0x00000003ff0075a7 */ /* 0x000e640008020144 */
[----:B-1----:R-:W-:Y:S05]  /*1bd0*/  @!P1 BRA `(.L_x_26) ;  /* 0x0000005000c49947 */ /* 0x002fea0003800000 */
.L_x_25:
[----:B------:R-:W-:Y:S01]  /*1be0*/  ULEA UR12, UR10, UR8, 0x9 ;  /* 0x000000080a0c7291 */ /* 0x000fe2000f8e483f */
[----:B------:R-:W-:Y:S01]  /*1bf0*/  WARPGROUP.ARRIVE ;  /* 0x00000000000079c5 */ /* 0x000fe20000000000 */
[----:B------:R-:W-:Y:S01]  /*1c00*/  ULEA UR13, UR10, UR9, 0xa ;  /* 0x000000090a0d7291 */ /* 0x000fe2000f8e503f */
[----:B------:R-:W-:Y:S01]  /*1c10*/  UMOV UR5, 0x40000040 ;  /* 0x4000004000057882 */ /* 0x000fe20000000000 */
[----:B------:R-:W-:-:S03]  /*1c20*/  UMOV UR7, 0x40000040 ;  /* 0x4000004000077882 */ /* 0x000fc60000000000 */
[----:B------:R-:W-:Y:S02]  /*1c30*/  UMOV UR4, UR12 ;  /* 0x0000000c00047c82 */ /* 0x000fe40008000000 */
[----:B------:R-:W-:Y:S02]  /*1c40*/  UMOV UR6, UR13 ;  /* 0x0000000d00067c82 */ /* 0x000fe40008000000 */
[----:B------:R-:W-:Y:S01]  /*1c50*/  HGMMA.64x128x8.F32.TF32 R24, gdesc[UR4], R24, gsb0 ;  /* 0x05e00000041879f0 */ /* 0x000fe20008002818 */
        /* <DEDUP_REMOVED lines=23> */
[----:B------:R-:W-:Y:S01]  /*1dd0*/  BPT.TRAP 0x1 ;  /* 0x000000040000795c */ /* 0x000fe20000300000 */
.L_x_27:
[----:B------:R-:W-:Y:S01]  /*1de0*/  ULEA UR4, UR11, UR41, 0x3 ;  /* 0x000000290b047291 */ /* 0x000fe2000f8e183f */
[----:B------:R-:W-:-:S03]  /*1df0*/  ISETP.GT.U32.AND P1, PT, R23, 0x1, PT ;  /* 0x000000011700780c */ /* 0x000fc60003f24070 */
[----:B------:R-:W-:-:S04]  /*1e00*/  UIADD3 UR4, UR4, 0x48, URZ ;  /* 0x0000004804047890 */ /* 0x000fc8000fffe03f */
[----:B------:R-:W-:-:S09]  /*1e10*/  UPRMT UR4, URZ, 0x654, UR4 ;  /* 0x000006543f047896 */ /* 0x000fd20008000004 */
[----:B------:R-:W-:Y:S01]  /*1e20*/  SYNCS.ARRIVE.TRANS64.RED.A1T0 RZ, [UR4], RZ ;  /* 0x000000ffffff79a7 */ /* 0x000fe20008100404 */
[----:B------:R-:W-:Y:S05]  /*1e30*/  @P1 BRA `(.L_x_28) ;  /* 0x0000000000041947 */ /* 0x000fea0003800000 */
[----:B------:R-:W-:Y:S01]  /*1e40*/  BPT.TRAP 0x1 ;  /* 0x000000040000795c */ /* 0x000fe20000300000 */
.L_x_28:
[----:B------:R-:W-:Y:S01]  /*1e50*/  UIADD3 UR10, UR10, 0x1, URZ ;  /* 0x000000010a0a7890 */ /* 0x000fe2000fffe03f */
[C---:B------:R-:W-:Y:S01]  /*1e60*/  ISETP.GT.AND P1, PT, R0.reuse, 0x1, PT ;  /* 0x000000010000780c */ /* 0x040fe20003f24270 */
[----:B------:R-:W-:Y:S01]  /*1e70*/  UIADD3 UR11, UR11, 0x1, URZ ;  /* 0x000000010b0b7890 */ /* 0x000fe2000fffe03f */
[----:B------:R-:W-:Y:S01]  /*1e80*/  VIADD R0, R0, 0xffffffff ;  /* 0xffffffff00007836 */ /* 0x000fe20000000000 */
[----:B------:R-:W-:Y:S02]  /*1e90*/  UISETP.NE.AND UP0, UPT, UR10, 0x9, UPT ;  /* 0x000000090a00788c */ /* 0x000fe4000bf05270 */
[----:B------:R-:W-:Y:S02]  /*1ea0*/  UISETP.NE.AND UP1, UPT, UR11, 0x9, UPT ;  /* 0x000000090b00788c */ /* 0x000fe4000bf25270 */
[----:B------:R-:W-:Y:S02]  /*1eb0*/  USEL UR4, URZ, 0x1, UP0 ;  /* 0x000000013f047887 */ /* 0x000fe40008000000 */
[----:B------:R-:W-:-:S02]  /*1ec0*/  USEL UR10, UR10, URZ, UP0 ;  /* 0x0000003f0a0a7287 */ /* 0x000fc40008000000 */
[----:B------:R-:W-:Y:S02]  /*1ed0*/  USEL UR11, UR11, URZ, UP1 ;  /* 0x0000003f0b0b7287 */ /* 0x000fe40008800000 */
[----:B------:R-:W-:Y:S01]  /*1ee0*/  LOP3.LUT R5, R5, UR4, RZ, 0x3c, !PT ;  /* 0x0000000405057c12 */ /* 0x000fe2000f8e3cff */
[----:B------:R-:W-:Y:S09]  /*1ef0*/  @P1 BRA `(.L_x_29) ;  /* 0xfffffffc00101947 */ /* 0x000ff2000383ffff */
.L_x_22:
[----:B01----:R-:W0:Y:S01]  /*1f00*/  LDC R0, c[0x0][0x28c] ;  /* 0x0000a300ff007b82 */ /* 0x003e220000000800 */
[----:B------:R-:W-:-:S04]  /*1f10*/  IMAD.U32 R3, RZ, RZ, UR47 ;  /* 0x0000002fff037e24 */ /* 0x000fc8000f8e00ff */
[----:B------:R1:W-:Y:S01]  /*1f20*/  SYNCS.ARRIVE.TRANS64.A1T0 RZ, [R3+UR46], RZ ;  /* 0x000000ff03ff79a7 */ /* 0x0003e2000810002e */
[----:B0-----:R-:W-:-:S13]  /*1f30*/  ISETP.GE.AND P1, PT, R0, 0x1, PT ;  /* 0x000000010000780c */ /* 0x001fda0003f26270 */
[----:B-1----:R-:W-:Y:S05]  /*1f40*/  @!P1 BRA `(.L_x_30) ;  /* 0x0000000000349947 */ /* 0x002fea0003800000 */
[----:B------:R-:W-:Y:S05]  /*1f50*/  @!P0 BRA `(.L_x_31) ;  /* 0x0000000000048947 */ /* 0x000fea0003800000 */
[----:B------:R-:W-:Y:S01]  /*1f60*/  BPT.TRAP 0x1 ;  /* 0x000000040000795c */ /* 0x000fe20000300000 */
.L_x_31:
[----:B------:R-:W-:Y:S01]  /*1f70*/  UIADD3 UR6, UR38, UR42, URZ ;  /* 0x0000002a26067290 */ /* 0x000fe2000fffe03f */
[----:B------:R-:W-:-:S03]  /*1f80*/  ISETP.GT.U32.AND P0, PT, R23, 0x1, PT ;  /* 0x000000011700780c */ /* 0x000fc60003f04070 */
[----:B------:R-:W-:-:S04]  /*1f90*/  UIMAD.WIDE.U32 UR4, UR6, 0x38e38e39, URZ ;  /* 0x38e38e39060478a5 */ /* 0x000fc8000f8e003f */
[----:B------:R-:W-:-:S04]  /*1fa0*/  USHF.R.U32.HI UR4, URZ, 0x1, UR5 ;  /* 0x000000013f047899 */ /* 0x000fc80008011605 */
[----:B------:R-:W-:-:S04]  /*1fb0*/  UIMAD UR6, UR4, -0x9, UR6 ;  /* 0xfffffff7040678a4 */ /* 0x000fc8000f8e0206 */
[----:B------:R-:W-:-:S04]  /*1fc0*/  ULEA UR6, UR6, UR41, 0x3 ;  /* 0x0000002906067291 */ /* 0x000fc8000f8e183f */
[----:B------:R-:W-:-:S04]  /*1fd0*/  UIADD3 UR6, UR6, 0x48, URZ ;  /* 0x0000004806067890 */ /* 0x000fc8000fffe03f */
[----:B------:R-:W-:-:S09]  /*1fe0*/  UPRMT UR6, URZ, 0x654, UR6 ;  /* 0x000006543f067896 */ /* 0x000fd20008000006 */
[----:B------:R-:W-:Y:S01]  /*1ff0*/  SYNCS.ARRIVE.TRANS64.RED.A1T0 RZ, [UR6], RZ ;  /* 0x000000ffffff79a7 */ /* 0x000fe20008100406 */
[----:B------:R-:W-:Y:S05]  /*2000*/  @P0 BRA `(.L_x_30) ;  /* 0x0000000000040947 */ /* 0x000fea0003800000 */
[----:B------:R-:W-:Y:S01]  /*2010*/  BPT.TRAP 0x1 ;  /* 0x000000040000795c */ /* 0x000fe20000300000 */
.L_x_30:
[----:B------:R-:W-:Y:S01]  /*2020*/  SHF.L.U32 R0, R103, 0x1f, RZ ;  /* 0x0000001f67007819 */ /* 0x000fe200000006ff */
[----:B------:R-:W-:Y:S01]  /*2030*/  UIADD3 UR38, UR38, UR45, URZ ;  /* 0x0000002d26267290 */ /* 0x000fe2000fffe03f */
[----:B------:R-:W-:Y:S01]  /*2040*/  SHF.R.S32.HI R9, RZ, 0x1f, R19 ;  /* 0x0000001fff097819 */ /* 0x000fe20000011413 */
[----:B------:R-:W-:Y:S01]  /*2050*/  UISETP.GE.U32.AND UP1, UPT, UR45, 0x9, UPT ;  /* 0x000000092d00788c */ /* 0x000fe2000bf26070 */
[----:B------:R-:W0:Y:S01]  /*2060*/  SYNCS.PHASECHK.TRANS64.TRYWAIT P0, [UR43+0x8], R0 ;  /* 0x00000800ff0075a7 */ /* 0x000e22000800016b */
[----:B------:R-:W-:-:S04]  /*2070*/  UISETP.GT.U32.AND UP0, UPT, UR38, 0x8, UPT ;  /* 0x000000082600788c */ /* 0x000fc8000bf04070 */
[----:B------:R-:W-:-:S04]  /*2080*/  UISETP.LT.U32.AND UP0, UPT, UR45, 0x9, UP0 ;  /* 0x000000092d00788c */ /* 0x000fc80008701070 */
[----:B------:R-:W-:Y:S02]  /*2090*/  USEL UR6, URZ, 0x1, !UP0 ;  /* 0x000000013f067887 */ /* 0x000fe4000c000000 */
[----:B------:R-:W-:Y:S02]  /*20a0*/  @UP1 UIMAD.WIDE.U32 UR4, UR38, 0x38e38e39, URZ ;  /* 0x38e38e39260418a5 */ /* 0x000fe4000f8e003f */
[----:B------:R-:W-:Y:S02]  /*20b0*/  ULOP3.LUT UR39, UR39, UR6, URZ, 0x3c, !UPT ;  /* 0x0000000627277292 */ /* 0x000fe4000f8e3c3f */
[----:B------:R-:W-:-:S04]  /*20c0*/  @UP1 USHF.R.U32.HI UR4, URZ, 0x1, UR5 ;  /* 0x000000013f041899 */ /* 0x000fc80008011605 */
[----:B------:R-:W-:Y:S01]  /*20d0*/  @UP1 ULOP3.LUT UR39, UR39, 0x1, UR4, 0x78, !UPT ;  /* 0x0000000127271892 */ /* 0x000fe2000f8e7804 */
[----:B0-----:R-:W-:Y:S11]  /*20e0*/  @!P0 BRA `(.L_x_32) ;  /* 0x0000004c00988947 */ /* 0x001ff60003800000 */
.L_x_191:
[----:B------:R-:W-:Y:S01]  /*20f0*/  ULDC.64 UR4, c[0x0][0x5d0] ;  /* 0x0001740000047ab9 */ /* 0x000fe20000000a00 */
[----:B------:R-:W-:Y:S01]  /*2100*/  ULDC UR6, c[0x0][0x284] ;  /* 0x0000a10000067ab9 */ /* 0x000fe20000000800 */
[----:B0-----:R-:W-:Y:S02]  /*2110*/  IMAD R0, R9, UR4, RZ ;  /* 0x0000000409007c24 */ /* 0x001fe4000f8e02ff */
[----:B------:R-:W-:Y:S02]  /*2120*/  IMAD.SHL.U32 R12, R18, 0x80, RZ ;  /* 0x00000080120c7824 */ /* 0x000fe400078e00ff */
[C---:B------:R-:W-:Y:S02]  /*2130*/  IMAD R3, R19.reuse, UR5, R0 ;  /* 0x0000000513037c24 */ /* 0x040fe4000f8e0200 */
[----:B------:R-:W-:Y:S01]  /*2140*/  IMAD.SHL.U32 R0, R22, 0x40, RZ ;  /* 0x0000004016007824 */ /* 0x000fe200078e00ff */
[----:B------:R-:W-:Y:S01]  /*2150*/  SHF.R.S32.HI R13, RZ, 0x1f, R12 ;  /* 0x0000001fff0d7819 */ /* 0x000fe2000001140c */
[----:B------:R-:W-:Y:S01]  /*2160*/  IMAD.WIDE.U32 R4, R19, UR4, R92 ;  /* 0x0000000413047c25 */ /* 0x000fe2000f8e005c */
[----:B------:R-:W-:-:S02]  /*2170*/  ULDC.64 UR4, c[0x0][0x5c8] ;  /* 0x0001720000047ab9 */ /* 0x000fc40000000a00 */
[----:B------:R-:W-:Y:S01]  /*2180*/  ISETP.GE.AND P0, PT, R0, UR6, PT ;  /* 0x0000000600007c0c */ /* 0x000fe2000bf06270 */
[----:B------:R-:W-:Y:S01]  /*2190*/  ULDC UR6, c[0x0][0x288] ;  /* 0x0000a20000067ab9 */ /* 0x000fe20000000800 */
[----:B------:R-:W-:Y:S01]  /*21a0*/  IADD3 R4, P1, R12, R4, RZ ;  /* 0x000000040c047210 */ /* 0x000fe20007f3e0ff */
[----:B------:R-:W-:Y:S01]  /*21b0*/  IMAD.WIDE R104, R22, 0x40, R90 ;  /* 0x0000004016687825 */ /* 0x000fe200078e025a */
[----:B------:R-:W-:Y:S02]  /*21c0*/  ISETP.GE.OR P0, PT, R12, UR6, P0 ;  /* 0x000000060c007c0c */ /* 0x000fe40008706670 */
[----:B------:R-:W-:Y:S01]  /*21d0*/  IADD3.X R5, R13, R5, R3, P1, !PT ;  /* 0x000000050d057210 */ /* 0x000fe20000ffe403 */
[----:B------:R-:W-:-:S04]  /*21e0*/  IMAD R7, R105, UR4, RZ ;  /* 0x0000000469077c24 */ /* 0x000fc8000f8e02ff */
[C---:B------:R-:W-:Y:S02]  /*21f0*/  IMAD R7, R104.reuse, UR5, R7 ;  /* 0x0000000568077c24 */ /* 0x040fe4000f8e0207 */
[----:B------:R-:W-:-:S04]  /*2200*/  IMAD.WIDE.U32 R106, R104, UR4, R4 ;  /* 0x00000004686a7c25 */ /* 0x000fc8000f8e0004 */
[----:B------:R-:W-:Y:S05]  /*2210*/  @P0 BRA `(.L_x_33) ;  /* 0x0000003000d00947 */ /* 0x000fea0003800000 */
[----:B-----5:R-:W-:Y:S01]  /*2220*/  FSETP.NEU.AND P0, PT, R89, RZ, PT ;  /* 0x000000ff5900720b */ /* 0x020fe20003f0d000 */
[----:B------:R-:W-:Y:S01]  /*2230*/  IMAD.IADD R3, R97, 0x1, -R12 ;  /* 0x0000000161037824 */ /* 0x000fe200078e0a0c */
[----:B------:R-:W-:Y:S01]  /*2240*/  BSSY B0, `(.L_x_33) ;  /* 0x0000331000007945 */ /* 0x000fe20003800000 */
[----:B------:R-:W-:Y:S02]  /*2250*/  IMAD.IADD R0, R101, 0x1, -R0 ;  /* 0x0000000165007824 */ /* 0x000fe400078e0a00 */
[----:B------:R-:W-:Y:S01]  /*2260*/  IMAD.IADD R115, R107, 0x1, R7 ;  /* 0x000000016b737824 */ /* 0x000fe200078e0207 */
[----:B------:R-:W-:-:S04]  /*2270*/  ISETP.GT.AND P3, PT, R3, RZ, PT ;  /* 0x000000ff0300720c */ /* 0x000fc80003f64270 */
[----:B------:R-:W-:-:S03]  /*2280*/  ISETP.GT.AND P1, PT, R0, RZ, P3 ;  /* 0x000000ff0000720c */ /* 0x000fc60001f24270 */
[----:B------:R-:W-:Y:S10]  /*2290*/  @!P0 BRA `(.L_x_34) ;  /* 0x0000002400148947 */ /* 0x000ff40003800000 */
[----:B------:R-:W0:Y:S01]  /*22a0*/  LDC.64 R108, c[0x0][0x5b8] ;  /* 0x00016e00ff6c7b82 */ /* 0x000e220000000a00 */
[----:B------:R-:W-:-:S07]  /*22b0*/  ULDC.64 UR4, c[0x0][0x5c0] ;  /* 0x0001700000047ab9 */ /* 0x000fce0000000a00 */
[----:B------:R-:W1:Y:S08]  /*22c0*/  LDC.64 R110, c[0x0][0x5b0] ;  /* 0x00016c00ff6e7b82 */ /* 0x000e700000000a00 */
[----:B------:R-:W2:Y:S01]  /*22d0*/  LDC.64 R112, c[0x0][0x5a8] ;  /* 0x00016a00ff707b82 */ /* 0x000ea20000000a00 */
[-C--:B0-----:R-:W-:Y:S02]  /*22e0*/  IMAD R6, R9, R108.reuse, RZ ;  /* 0x0000006c09067224 */ /* 0x081fe400078e02ff */
[----:B------:R-:W-:-:S04]  /*22f0*/  IMAD.WIDE.U32 R4, R19, R108, R92 ;  /* 0x0000006c13047225 */ /* 0x000fc800078e005c */
[----:B------:R-:W-:Y:S01]  /*2300*/  IMAD R107, R19, R109, R6 ;  /* 0x0000006d136b7224 */ /* 0x000fe200078e0206 */
[----:B------:R-:W-:Y:S01]  /*2310*/  IADD3 R6, P0, R12, R4, RZ ;  /* 0x000000040c067210 */ /* 0x000fe20007f1e0ff */
[----:B-1----:R-:W-:-:S03]  /*2320*/  IMAD R4, R105, R110, RZ ;  /* 0x0000006e69047224 */ /* 0x002fc600078e02ff */
[----:B------:R-:W-:Y:S01]  /*2330*/  IADD3.X R7, R13, R5, R107, P0, !PT ;  /* 0x000000050d077210 */ /* 0x000fe200007fe46b */
[C---:B------:R-:W-:Y:S02]  /*2340*/  IMAD R105, R104.reuse, R111, R4 ;  /* 0x0000006f68697224 */ /* 0x040fe400078e0204 */
[----:B------:R-:W-:-:S04]  /*2350*/  IMAD.WIDE.U32 R4, R104, R110, R6 ;  /* 0x0000006e68047225 */ /* 0x000fc800078e0006 */
[----:B------:R-:W-:Y:S01]  /*2360*/  IMAD.IADD R5, R5, 0x1, R105 ;  /* 0x0000000105057824 */ /* 0x000fe200078e0269 */
[----:B--2---:R-:W-:-:S04]  /*2370*/  LEA R10, P0, R4, R112, 0x2 ;  /* 0x00000070040a7211 */ /* 0x004fc800078010ff */
[----:B------:R-:W-:-:S05]  /*2380*/  LEA.HI.X R11, R4, R113, R5, 0x2, P0 ;  /* 0x00000071040b7211 */ /* 0x000fca00000f1405 */
[----:B------:R0:W2:Y:S01]  /*2390*/  @P1 LDG.E.LTC128B R18, desc[UR36][R10.64] ;  /* 0x000000240a121981 */ /* 0x0000a2000c1e1920 */
[----:B------:R-:W-:Y:S01]  /*23a0*/  IMAD.WIDE.U32 R4, R104, R110, R12 ;  /* 0x0000006e68047225 */ /* 0x000fe200078e000c */
[----:B------:R-:W-:Y:S01]  /*23b0*/  SHF.L.U64.HI R21, R110, 0x3, R111 ;  /* 0x000000036e157819 */ /* 0x000fe2000001026f */
[----:B------:R-:W-:Y:S01]  /*23c0*/  BSSY B1, `(.L_x_35) ;  /* 0x0000017000017945 */ /* 0x000fe20003800000 */
[----:B------:R-:W-:Y:S01]  /*23d0*/  ISETP.GT.AND P3, PT, R0, 0x8, P3 ;  /* 0x000000080000780c */ /* 0x000fe20001f64270 */
[----:B------:R-:W-:Y:S01]  /*23e0*/  IMAD.SHL.U32 R20, R110, 0x8, RZ ;  /* 0x000000086e147824 */ /* 0x000fe200078e00ff */
[----:B------:R-:W-:-:S03]  /*23f0*/  IADD3 R14, P0, R92, R4, RZ ;  /* 0x000000045c0e7210 */ /* 0x000fc60007f1e0ff */
[----:B------:R-:W-:Y:S01]  /*2400*/  IMAD.WIDE.U32 R20, R104, R110, R20 ;  /* 0x0000006e68147225 */ /* 0x000fe200078e0014 */
[----:B------:R-:W-:Y:S02]  /*2410*/  IADD3.X R15, R93, R105, R5, P0, !PT ;  /* 0x000000695d0f7210 */ /* 0x000fe400007fe405 */
[----:B------:R-:W-:Y:S01]  /*2420*/  LEA R8, P0, R106, UR4, 0x2 ;  /* 0x000000046a087c11 */ /* 0x000fe2000f8010ff */
[----:B------:R-:W-:Y:S01]  /*2430*/  IMAD.IADD R105, R105, 0x1, R21 ;  /* 0x0000000169697824 */ /* 0x000fe200078e0215 */
[----:B0-----:R-:W-:Y:S01]  /*2440*/  IADD3 R10, P2, R6, R20, RZ ;  /* 0x00000014060a7210 */ /* 0x001fe20007f5e0ff */
[----:B------:R-:W-:Y:S01]  /*2450*/  IMAD.WIDE.U32 R14, R19, R108, R14 ;  /* 0x0000006c130e7225 */ /* 0x000fe200078e000e */
[----:B------:R-:W-:-:S03]  /*2460*/  LEA.HI.X R9, R106, UR5, R115, 0x2, P0 ;  /* 0x000000056a097c11 */ /* 0x000fc600080f1473 */
[----:B------:R-:W-:Y:S01]  /*2470*/  IMAD.IADD R15, R107, 0x1, R15 ;  /* 0x000000016b0f7824 */ /* 0x000fe200078e020f */
[----:B------:R-:W-:Y:S01]  /*2480*/  LEA R4, P0, R14, R112, 0x2 ;  /* 0x000000700e047211 */ /* 0x000fe200078010ff */
[----:B------:R-:W-:Y:S02]  /*2490*/  IMAD.X R7, R105, 0x1, R7, P2 ;  /* 0x0000000169077824 */ /* 0x000fe400010e0607 */
[----:B--2---:R-:W-:-:S04]  /*24a0*/  FMUL R5, R18, R89 ;  /* 0x0000005912057220 */ /* 0x004fc80000400000 */
[----:B------:R-:W-:Y:S01]  /*24b0*/  FFMA R11, R24, R88, R5 ;  /* 0x00000058180b7223 */ /* 0x000fe20000000005 */
[----:B------:R-:W-:Y:S02]  /*24c0*/  LEA.HI.X R5, R14, R113, R15, 0x2, P0 ;  /* 0x000000710e057211 */ /* 0x000fe400000f140f */
[----:B------:R-:W-:Y:S02]  /*24d0*/  ISETP.GT.AND P0, PT, R3, 0x1, PT ;  /* 0x000000010300780c */ /* 0x000fe40003f04270 */
[----:B------:R0:W-:Y:S01]  /*24e0*/  @P1 STG.E desc[UR36][R8.64], R11 ;  /* 0x0000000b08001986 */ /* 0x0001e2000c101924 */
[----:B------:R-:W-:Y:S02]  /*24f0*/  LEA R14, P1, R10, R112, 0x2 ;  /* 0x000000700a0e7211 */ /* 0x000fe400078210ff */
[----:B------:R-:W-:-:S13]  /*2500*/  ISETP.GT.AND P4, PT, R0, RZ, P0 ;  /* 0x000000ff0000720c */ /* 0x000fda0000784270 */
[----:B0-----:R-:W-:Y:S05]  /*2510*/  @!P4 BRA `(.L_x_36) ;  /* 0x000000000004c947 */ /* 0x001fea0003800000 */
[----:B------:R0:W5:Y:S02]  /*2520*/  LDG.E.LTC128B R18, desc[UR36][R4.64+0x4] ;  /* 0x0000042404127981 */ /* 0x000164000c1e1920 */
.L_x_36:
[----:B------:R-:W-:Y:S05]  /*2530*/  BSYNC B1 ;  /* 0x0000000000017941 */ /* 0x000fea0003800000 */
.L_x_35:
[----:B-----5:R-:W-:Y:S01]  /*2540*/  FMUL R6, R18, R89 ;  /* 0x0000005912067220 */ /* 0x020fe20000400000 */
[----:B------:R-:W-:-:S03]  /*2550*/  LEA.HI.X R15, R10, R113, R7, 0x2, P1 ;  /* 0x000000710a0f7211 */ /* 0x000fc600008f1407 */
[----:B------:R-:W-:-:S05]  /*2560*/  FFMA R25, R25, R88, R6 ;  /* 0x0000005819197223 */ /* 0x000fca0000000006 */
[----:B------:R1:W-:Y:S04]  /*2570*/  @P4 STG.E desc[UR36][R8.64+0x4], R25 ;  /* 0x0000041908004986 */ /* 0x0003e8000c101924 */
[----:B------:R-:W2:Y:S01]  /*2580*/  @P3 LDG.E.LTC128B R18, desc[UR36][R14.64] ;  /* 0x000000240e123981 */ /* 0x000ea2000c1e1920 */
[----:B------:R-:W-:Y:S01]  /*2590*/  IADD3 R12, P1, P2, R92, R20, R12 ;  /* 0x000000145c0c7210 */ /* 0x000fe20007a3e00c */
[----:B------:R-:W-:Y:S01]  /*25a0*/  BSSY B1, `(.L_x_37) ;  /* 0x0000010000017945 */ /* 0x000fe20003800000 */
[C---:B------:R-:W-:Y:S02]  /*25b0*/  SHF.L.U64.HI R11, R94.reuse, 0x2, R95 ;  /* 0x000000025e0b7819 */ /* 0x040fe4000001025f */
[----:B------:R-:W-:Y:S02]  /*25c0*/  IADD3.X R13, R93, R105, R13, P1, P2 ;  /* 0x000000695d0d7210 */ /* 0x000fe40000fe440d */
[----:B------:R-:W-:-:S02]  /*25d0*/  LEA R10, P2, R94, R8, 0x2 ;  /* 0x000000085e0a7211 */ /* 0x000fc400078410ff */
[----:B------:R-:W-:Y:S01]  /*25e0*/  ISETP.GT.AND P0, PT, R0, 0x8, P0 ;  /* 0x000000080000780c */ /* 0x000fe20000704270 */
[----:B------:R-:W-:Y:S01]  /*25f0*/  IMAD.WIDE.U32 R12, R19, R108, R12 ;  /* 0x0000006c130c7225 */ /* 0x000fe200078e000c */
[----:B------:R-:W-:-:S03]  /*2600*/  ISETP.GT.AND P1, PT, R3, 0x8, PT ;  /* 0x000000080300780c */ /* 0x000fc60003f24270 */
[----:B------:R-:W-:Y:S01]  /*2610*/  IMAD.X R11, R11, 0x1, R9, P2 ;  /* 0x000000010b0b7824 */ /* 0x000fe200010e0609 */
[----:B------:R-:W-:Y:S01]  /*2620*/  LEA R6, P4, R12, R112, 0x2 ;  /* 0x000000700c067211 */ /* 0x000fe200078810ff */
[----:B------:R-:W-:Y:S02]  /*2630*/  IMAD.IADD R13, R107, 0x1, R13 ;  /* 0x000000016b0d7824 */ /* 0x000fe400078e020d */
[----:B--2---:R-:W-:-:S04]  /*2640*/  FMUL R7, R18, R89 ;  /* 0x0000005912077220 */ /* 0x004fc80000400000 */
[----:B------:R-:W-:Y:S01]  /*2650*/  FFMA R15, R26, R88, R7 ;  /* 0x000000581a0f7223 */ /* 0x000fe20000000007 */
[----:B------:R-:W-:-:S04]  /*2660*/  LEA.HI.X R7, R12, R113, R13, 0x2, P4 ;  /* 0x000000710c077211 */ /* 0x000fc800020f140d */
[----:B------:R1:W-:Y:S01]  /*2670*/  @P3 STG.E desc[UR36][R10.64], R15 ;  /* 0x0000000f0a003986 */ /* 0x0003e2000c101924 */
[----:B------:R-:W-:Y:S05]  /*2680*/  @!P0 BRA `(.L_x_38) ;  /* 0x0000000000048947 */ /* 0x000fea0003800000 */
[----:B------:R2:W5:Y:S02]  /*2690*/  LDG.E.LTC128B R18, desc[UR36][R6.64+0x4] ;  /* 0x0000042406127981 */ /* 0x000564000c1e1920 */
.L_x_38:
[----:B------:R-:W-:Y:S05]  /*26a0*/  BSYNC B1 ;  /* 0x0000000000017941 */ /* 0x000fea0003800000 */
.L_x_37:
[----:B-----5:R-:W-:Y:S01]  /*26b0*/  FMUL R12, R18, R89 ;  /* 0x00000059120c7220 */ /* 0x020fe20000400000 */
[----:B------:R-:W-:Y:S01]  /*26c0*/  ISETP.GT.AND P3, PT, R0, RZ, P1 ;  /* 0x000000ff0000720c */ /* 0x000fe20000f64270 */
[----:B------:R-:W-:Y:S01]  /*26d0*/  BSSY B1, `(.L_x_39) ;  /* 0x0000006000017945 */ /* 0x000fe20003800000 */
[----:B------:R-:W-:Y:S01]  /*26e0*/  ISETP.GT.AND P2, PT, R3, 0x9, PT ;  /* 0x000000090300780c */ /* 0x000fe20003f44270 */
[----:B------:R-:W-:-:S05]  /*26f0*/  FFMA R27, R27, R88, R12 ;  /* 0x000000581b1b7223 */ /* 0x000fca000000000c */
[----:B------:R3:W-:Y:S05]  /*2700*/  @P0 STG.E desc[UR36][R10.64+0x4], R27 ;  /* 0x0000041b0a000986 */ /* 0x0007ea000c101924 */
[----:B------:R-:W-:Y:S05]  /*2710*/  @!P3 BRA `(.L_x_40) ;  /* 0x000000000004b947 */ /* 0x000fea0003800000 */
[----:B------:R4:W5:Y:S02]  /*2720*/  LDG.E.LTC128B R18, desc[UR36][R4.64+0x20] ;  /* 0x0000202404127981 */ /* 0x000964000c1e1920 */
.L_x_40:
[----:B------:R-:W-:Y:S05]  /*2730*/  BSYNC B1 ;  /* 0x0000000000017941 */ /* 0x000fea0003800000 */
.L_x_39:
[----:B-----5:R-:W-:Y:S01]  /*2740*/  FMUL R13, R18, R89 ;  /* 0x00000059120d7220 */ /* 0x020fe20000400000 */
[----:B------:R-:W-:Y:S01]  /*2750*/  ISETP.GT.AND P0, PT, R0, RZ, P2 ;  /* 0x000000ff0000720c */ /* 0x000fe20001704270 */
[----:B------:R-:W-:Y:S02]  /*2760*/  BSSY B1, `(.L_x_41) ;  /* 0x0000005000017945 */ /* 0x000fe40003800000 */
[----:B------:R-:W-:-:S05]  /*2770*/  FFMA R13, R28, R88, R13 ;  /* 0x000000581c0d7223 */ /* 0x000fca000000000d */
[----:B------:R0:W-:Y:S05]  /*2780*/  @P3 STG.E desc[UR36][R8.64+0x20], R13 ;  /* 0x0000200d08003986 */ /* 0x0001ea000c101924 */
[----:B------:R-:W-:Y:S05]  /*2790*/  @!P0 BRA `(.L_x_42) ;  /* 0x0000000000048947 */ /* 0x000fea0003800000 */
[----:B------:R0:W5:Y:S02]  /*27a0*/  LDG.E.LTC128B R18, desc[UR36][R4.64+0x24] ;  /* 0x0000242404127981 */ /* 0x000164000c1e1920 */
.L_x_42:
[----:B------:R-:W-:Y:S05]  /*27b0*/  BSYNC B1 ;  /* 0x0000000000017941 */ /* 0x000fea0003800000 */
.L_x_41:
[----:B-----5:R-:W-:Y:S01]  /*27c0*/  FMUL R12, R18, R89 ;  /* 0x00000059120c7220 */ /* 0x020fe20000400000 */
[----:B------:R-:W-:Y:S01]  /*27d0*/  ISETP.GT.AND P1, PT, R0, 0x8, P1 ;  /* 0x000000080000780c */ /* 0x000fe20000f24270 */
[----:B------:R-:W-:Y:S02]  /*27e0*/  BSSY B1, `(.L_x_43) ;  /* 0x0000005000017945 */ /* 0x000fe40003800000 */
[----:B------:R-:W-:-:S05]  /*27f0*/  FFMA R29, R29, R88, R12 ;  /* 0x000000581d1d7223 */ /* 0x000fca000000000c */
[----:B------:R0:W-:Y:S05]  /*2800*/  @P0 STG.E desc[UR36][R8.64+0x24], R29 ;  /* 0x0000241d08000986 */ /* 0x0001ea000c101924 */
[----:B------:R-:W-:Y:S05]  /*2810*/  @!P1 BRA `(.L_x_44) ;  /* 0x0000000000049947 */ /* 0x000fea0003800000 */
[----:B------:R0:W5:Y:S02]  /*2820*/  LDG.E.LTC128B R18, desc[UR36][R6.64+0x20] ;  /* 0x0000202406127981 */ /* 0x000164000c1e1920 */
.L_x_44:
[----:B------:R-:W-:Y:S05]  /*2830*/  BSYNC B1 ;  /* 0x0000000000017941 */ /* 0x000fea0003800000 */
.L_x_43:
[----:B0----5:R-:W-:Y:S01]  /*2840*/  FMUL R13, R18, R89 ;  /* 0x00000059120d7220 */ /* 0x021fe20000400000 */
[----:B------:R-:W-:Y:S01]  /*2850*/  ISETP.GT.AND P2, PT, R0, 0x8, P2 ;  /* 0x000000080000780c */ /* 0x000fe20001744270 */
[----:B------:R-:W-:Y:S01]  /*2860*/  BSSY B1, `(.L_x_45) ;  /* 0x0000006000017945 */ /* 0x000fe20003800000 */
[----:B------:R-:W-:Y:S01]  /*2870*/  ISETP.GT.AND P0, PT, R3, 0x10, PT ;  /* 0x000000100300780c */ /* 0x000fe20003f04270 */
[----:B------:R-:W-:-:S05]  /*2880*/  FFMA R13, R30, R88, R13 ;  /* 0x000000581e0d7223 */ /* 0x000fca000000000d */
[----:B------:R0:W-:Y:S05]  /*2890*/  @P1 STG.E desc[UR36][R10.64+0x20], R13 ;  /* 0x0000200d0a001986 */ /* 0x0001ea000c101924 */
[----:B------:R-:W-:Y:S05]  /*28a0*/  @!P2 BRA `(.L_x_46) ;  /* 0x000000000004a947 */ /* 0x000fea0003800000 */
[----:B------:R0:W5:Y:S02]  /*28b0*/  LDG.E.LTC128B R18, desc[UR36][R6.64+0x24] ;  /* 0x0000242406127981 */ /* 0x000164000c1e1920 */
.L_x_46:
[----:B------:R-:W-:Y:S05]  /*28c0*/  BSYNC B1 ;  /* 0x0000000000017941 */ /* 0x000fea0003800000 */
.L_x_45:
        /* <DEDUP_REMOVED lines=8> */
.L_x_48:
[----:B------:R-:W-:Y:S05]  /*2950*/  BSYNC B1 ;  /* 0x0000000000017941 */ /* 0x000fea0003800000 */
.L_x_47:
[----:B0----5:R-:W-:Y:S01]  /*2960*/  FMUL R13, R18, R89 ;  /* 0x00000059120d7220 */ /* 0x021fe20000400000 */
[----:B------:R-:W-:Y:S01]  /*2970*/  ISETP.GT.AND P2, PT, R0, RZ, P1 ;  /* 0x000000ff0000720c */ /* 0x000fe20000f44270 */
[----:B------:R-:W-:Y:S02]  /*2980*/  BSSY B1, `(.L_x_49) ;  /* 0x0000005000017945 */ /* 0x000fe40003800000 */
[----:B------:R-:W-:-:S05]  /*2990*/  FFMA R13, R32, R88, R13 ;  /* 0x00000058200d7223 */ /* 0x000fca000000000d */
[----:B------:R0:W-:Y:S05]  /*29a0*/  @P3 STG.E desc[UR36][R8.64+0x40], R13 ;  /* 0x0000400d08003986 */ /* 0x0001ea000c101924 */
[----:B------:R-:W-:Y:S05]  /*29b0*/  @!P2 BRA `(.L_x_50) ;  /* 0x000000000004a947 */ /* 0x000fea0003800000 */
[----:B------:R0:W5:Y:S02]  /*29c0*/  LDG.E.LTC128B R18, desc[UR36][R4.64+0x44] ;  /* 0x0000442404127981 */ /* 0x000164000c1e1920 */
.L_x_50:
[----:B------:R-:W-:Y:S05]  /*29d0*/  BSYNC B1 ;  /* 0x0000000000017941 */ /* 0x000fea0003800000 */
.L_x_49:
[----:B-----5:R-:W-:Y:S01]  /*29e0*/  FMUL R12, R18, R89 ;  /* 0x00000059120c7220 */ /* 0x020fe20000400000 */
[----:B------:R-:W-:Y:S01]  /*29f0*/  ISETP.GT.AND P0, PT, R0, 0x8, P0 ;  /* 0x000000080000780c */ /* 0x000fe20000704270 */
[----:B------:R-:W-:Y:S02]  /*2a00*/  BSSY B1, `(.L_x_51) ;  /* 0x0000005000017945 */ /* 0x000fe40003800000 */
[----:B------:R-:W-:-:S05]  /*2a10*/  FFMA R33, R33, R88, R12 ;  /* 0x0000005821217223 */ /* 0x000fca000000000c */
[----:B------:R0:W-:Y:S05]  /*2a20*/  @P2 STG.E desc[UR36][R8.64+0x44], R33 ;  /* 0x0000442108002986 */ /* 0x0001ea000c101924 */
[----:B------:R-:W-:Y:S05]  /*2a30*/  @!P0 BRA `(.L_x_52) ;  /* 0x0000000000048947 */ /* 0x000fea0003800000 */
[----:B------:R0:W5:Y:S02]  /*2a40*/  LDG.E.LTC128B R18, desc[UR36][R6.64+0x40] ;  /* 0x0000402406127981 */ /* 0x000164000c1e1920 */
.L_x_52:
[----:B------:R-:W-:Y:S05]  /*2a50*/  BSYNC B1 ;  /* 0x0000000000017941 */ /* 0x000fea0003800000 */
.L_x_51:
        /* <DEDUP_REMOVED lines=8> */
.L_x_54:
[----:B------:R-:W-:Y:S05]  /*2ae0*/  BSYNC B1 ;  /* 0x0000000000017941 */ /* 0x000fea0003800000 */
.L_x_53:
        /* <DEDUP_REMOVED lines=8> */
.L_x_56:
[----:B------:R-:W-:Y:S05]  /*2b70*/  BSYNC B1 ;  /* 0x0000000000017941 */ /* 0x000fea0003800000 */
.L_x_55:
[----:B0----5:R-:W-:Y:S01]  /*2b80*/  FMUL R13, R18, R89 ;  /* 0x00000059120d7220 */ /* 0x021fe20000400000 */
[----:B------:R-:W-:Y:S01]  /*2b90*/  ISETP.GT.AND P1, PT, R0, RZ, P0 ;  /* 0x000000ff0000720c */ /* 0x000fe20000724270 */
[----:B------:R-:W-:Y:S02]  /*2ba0*/  BSSY B1, `(.L_x_57) ;  /* 0x0000005000017945 */ /* 0x000fe40003800000 */
[----:B------:R-:W-:-:S05]  /*2bb0*/  FFMA R13, R36, R88, R13 ;  /* 0x00000058240d7223 */ /* 0x000fca000000000d */
[----:B------:R0:W-:Y:S05]  /*2bc0*/  @P3 STG.E desc[UR36][R8.64+0x60], R13 ;  /* 0x0000600d08003986 */ /* 0x0001ea000c101924 */
[----:B------:R-:W-:Y:S05]  /*2bd0*/  @!P1 BRA `(.L_x_58) ;  /* 0x0000000000049947 */ /* 0x000fea0003800000 */
[----:B------:R0:W5:Y:S02]  /*2be0*/  LDG.E.LTC128B R18, desc[UR36][R4.64+0x64] ;  /* 0x0000642404127981 */ /* 0x000164000c1e1920 */
.L_x_58:
[----:B------:R-:W-:Y:S05]  /*2bf0*/  BSYNC B1 ;  /* 0x0000000000017941 */ /* 0x000fea0003800000 */
.L_x_57:
[----:B-----5:R-:W-:Y:S01]  /*2c00*/  FMUL R12, R18, R89 ;  /* 0x00000059120c7220 */ /* 0x020fe20000400000 */
[----:B------:R-:W-:Y:S01]  /*2c10*/  ISETP.GT.AND P2, PT, R0, 0x8, P2 ;  /* 0x000000080000780c */ /* 0x000fe20001744270 */
[----:B------:R-:W-:Y:S02]  /*2c20*/  BSSY B1, `(.L_x_59) ;  /* 0x0000005000017945 */ /* 0x000fe40003800000 */
[----:B------:R-:W-:-:S05]  /*2c30*/  FFMA R37, R37, R88, R12 ;  /* 0x0000005825257223 */ /* 0x000fca000000000c */
[----:B------:R0:W-:Y:S05]  /*2c40*/  @P1 STG.E desc[UR36][R8.64+0x64], R37 ;  /* 0x0000642508001986 */ /* 0x0001ea000c101924 */
[----:B------:R-:W-:Y:S05]  /*2c50*/  @!P2 BRA `(.L_x_60) ;  /* 0x000000000004a947 */ /* 0x000fea0003800000 */
[----:B------:R0:W5:Y:S02]  /*2c60*/  LDG.E.LTC128B R18, desc[UR36][R6.64+0x60] ;  /* 0x0000602406127981 */ /* 0x000164000c1e1920 */
.L_x_60:
[----:B------:R-:W-:Y:S05]  /*2c70*/  BSYNC B1 ;  /* 0x0000000000017941 */ /* 0x000fea0003800000 */
.L_x_59:
        /* <DEDUP_REMOVED lines=8> */
.L_x_62:
[----:B------:R-:W-:Y:S05]  /*2d00*/  BSYNC B1 ;  /* 0x0000000000017941 */ /* 0x000fea0003800000 */
.L_x_61:
        /* <DEDUP_REMOVED lines=8> */
.L_x_64:
[----:B------:R-:W-:Y:S05]  /*2d90*/  BSYNC B1 ;  /* 0x0000000000017941 */ /* 0x000fea0003800000 */
.L_x_63:
[----:B0----5:R-:W-:Y:S01]  /*2da0*/  FMUL R13, R18, R89 ;  /* 0x00000059120d7220 */ /* 0x021fe20000400000 */
[----:B------:R-:W-:Y:S01]  /*2db0*/  ISETP.GT.AND P0, PT, R0, RZ, P2 ;  /* 0x000000ff0000720c */ /* 0x000fe20001704270 */
[----:B------:R-:W-:Y:S02]  /*2dc0*/  BSSY B1, `(.L_x_65) ;  /* 0x0000005000017945 */ /* 0x000fe40003800000 */
[----:B------:R-:W-:-:S05]  /*2dd0*/  FFMA R13, R40, R88, R13 ;  /* 0x00000058280d7223 */ /* 0x000fca000000000d */
[----:B------:R0:W-:Y:S05]  /*2de0*/  @P3 STG.E desc[UR36][R8.64+0x80], R13 ;  /* 0x0000800d08003986 */ /* 0x0001ea000c101924 */
[----:B------:R-:W-:Y:S05]  /*2df0*/  @!P0 BRA `(.L_x_66) ;  /* 0x0000000000048947 */ /* 0x000fea0003800000 */
[----:B------:R0:W5:Y:S02]  /*2e00*/  LDG.E.LTC128B R18, desc[UR36][R4.64+0x84] ;  /* 0x0000842404127981 */ /* 0x000164000c1e1920 */
.L_x_66:
[----:B------:R-:W-:Y:S05]  /*2e10*/  BSYNC B1 ;  /* 0x0000000000017941 */ /* 0x000fea0003800000 */
.L_x_65:
[----:B-----5:R-:W-:Y:S01]  /*2e20*/  FMUL R12, R18, R89 ;  /* 0x00000059120c7220 */ /* 0x020fe20000400000 */
[----:B------:R-:W-:Y:S01]  /*2e30*/  ISETP.GT.AND P1, PT, R0, 0x8, P1 ;  /* 0x000000080000780c */ /* 0x000fe20000f24270 */
[----:B------:R-:W-:Y:S02]  /*2e40*/  BSSY B1, `(.L_x_67) ;  /* 0x0000005000017945 */ /* 0x000fe40003800000 */
[----:B------:R-:W-:-:S05]  /*2e50*/  FFMA R41, R41, R88, R12 ;  /* 0x0000005829297223 */ /* 0x000fca000000000c */
[----:B------:R0:W-:Y:S05]  /*2e60*/  @P0 STG.E desc[UR36][R8.64+0x84], R41 ;  /* 0x0000842908000986 */ /* 0x0001ea000c101924 */
[----:B------:R-:W-:Y:S05]  /*2e70*/  @!P1 BRA `(.L_x_68) ;  /* 0x0000000000049947 */ /* 0x000fea0003800000 */
[----:B------:R0:W5:Y:S02]  /*2e80*/  LDG.E.LTC128B R18, desc[UR36][R6.64+0x80] ;  /* 0x0000802406127981 */ /* 0x000164000c1e1920 */
.L_x_68:
[----:B------:R-:W-:Y:S05]  /*2e90*/  BSYNC B1 ;  /* 0x0000000000017941 */ /* 0x000fea0003800000 */
.L_x_67:
        /* <DEDUP_REMOVED lines=8> */
.L_x_70:
[----:B------:R-:W-:Y:S05]  /*2f20*/  BSYNC B1 ;  /* 0x0000000000017941 */ /* 0x000fea0003800000 */
.L_x_69:
        /* <DEDUP_REMOVED lines=8> */
.L_x_72:
[----:B------:R-:W-:Y:S05]  /*2fb0*/  BSYNC B1 ;  /* 0x0000000000017941 */ /* 0x000fea0003800000 */
.L_x_71:
[----:B0----5:R-:W-:Y:S01]  /*2fc0*/  FMUL R13, R18, R89 ;  /* 0x00000059120d7220 */ /* 0x021fe20000400000 */
[----:B------:R-:W-:Y:S01]  /*2fd0*/  ISETP.GT.AND P2, PT, R0, RZ, P1 ;  /* 0x000000ff0000720c */ /* 0x000fe20000f44270 */
[----:B------:R-:W-:Y:S02]  /*2fe0*/  BSSY B1, `(.L_x_73) ;  /* 0x0000005000017945 */ /* 0x000fe40003800000 */
[----:B------:R-:W-:-:S05]  /*2ff0*/  FFMA R13, R44, R88, R13 ;  /* 0x000000582c0d7223 */ /* 0x000fca000000000d */
[----:B------:R0:W-:Y:S05]  /*3000*/  @P3 STG.E desc[UR36][R8.64+0xa0], R13 ;  /* 0x0000a00d08003986 */ /* 0x0001ea000c101924 */
[----:B------:R-:W-:Y:S05]  /*3010*/  @!P2 BRA `(.L_x_74) ;  /* 0x000000000004a947 */ /* 0x000fea0003800000 */
[----:B------:R0:W5:Y:S02]  /*3020*/  LDG.E.LTC128B R18, desc[UR36][R4.64+0xa4] ;  /* 0x0000a42404127981 */ /* 0x000164000c1e1920 */
.L_x_74:
[----:B------:R-:W-:Y:S05]  /*3030*/  BSYNC B1 ;  /* 0x0000000000017941 */ /* 0x000fea0003800000 */
.L_x_73:
[----:B-----5:R-:W-:Y:S01]  /*3040*/  FMUL R12, R18, R89 ;  /* 0x00000059120c7220 */ /* 0x020fe20000400000 */
[----:B------:R-:W-:Y:S01]  /*3050*/  ISETP.GT.AND P0, PT, R0, 0x8, P0 ;  /* 0x000000080000780c */ /* 0x000fe20000704270 */
[----:B------:R-:W-:Y:S02]  /*3060*/  BSSY B1, `(.L_x_75) ;  /* 0x0000005000017945 */ /* 0x000fe40003800000 */
[----:B------:R-:W-:-:S05]  /*3070*/  FFMA R45, R45, R88, R12 ;  /* 0x000000582d2d7223 */ /* 0x000fca000000000c */
[----:B------:R0:W-:Y:S05]  /*3080*/  @P2 STG.E desc[UR36][R8.64+0xa4], R45 ;  /* 0x0000a42d08002986 */ /* 0x0001ea000c101924 */
[----:B------:R-:W-:Y:S05]  /*3090*/  @!P0 BRA `(.L_x_76) ;  /* 0x0000000000048947 */ /* 0x000fea0003800000 */
[----:B------:R0:W5:Y:S02]  /*30a0*/  LDG.E.LTC128B R18, desc[UR36][R6.64+0xa0] ;  /* 0x0000a02406127981 */ /* 0x000164000c1e1920 */
.L_x_76:
[----:B------:R-:W-:Y:S05]  /*30b0*/  BSYNC B1 ;  /* 0x0000000000017941 */ /* 0x000fea0003800000 */
.L_x_75:
        /* <DEDUP_REMOVED lines=8> */
.L_x_78:
[----:B------:R-:W-:Y:S05]  /*3140*/  BSYNC B1 ;  /* 0x0000000000017941 */ /* 0x000fea0003800000 */
.L_x_77:
        /* <DEDUP_REMOVED lines=8> */
.L_x_80:
[----:B------:R-:W-:Y:S05]  /*31d0*/  BSYNC B1 ;  /* 0x0000000000017941 */ /* 0x000fea0003800000 */
.L_x_79:
[----:B0----5:R-:W-:Y:S01]  /*31e0*/  FMUL R13, R18, R89 ;  /* 0x00000059120d7220 */ /* 0x021fe20000400000 */
[----:B------:R-:W-:Y:S01]  /*31f0*/  ISETP.GT.AND P1, PT, R0, RZ, P0 ;  /* 0x000000ff0000720c */ /* 0x000fe20000724270 */
[----:B------:R-:W-:Y:S02]  /*3200*/  BSSY B1, `(.L_x_81) ;  /* 0x0000005000017945 */ /* 0x000fe40003800000 */
[----:B------:R-:W-:-:S05]  /*3210*/  FFMA R13, R48, R88, R13 ;  /* 0x00000058300d7223 */ /* 0x000fca000000000d */
[----:B------:R0:W-:Y:S05]  /*3220*/  @P3 STG.E desc[UR36][R8.64+0xc0], R13 ;  /* 0x0000c00d08003986 */ /* 0x0001ea000c101924 */
[----:B------:R-:W-:Y:S05]  /*3230*/  @!P1 BRA `(.L_x_82) ;  /* 0x0000000000049947 */ /* 0x000fea0003800000 */
[----:B------:R0:W5:Y:S02]  /*3240*/  LDG.E.LTC128B R18, desc[UR36][R4.64+0xc4] ;  /* 0x0000c42404127981 */ /* 0x000164000c1e1920 */
.L_x_82:
[----:B------:R-:W-:Y:S05]  /*3250*/  BSYNC B1 ;  /* 0x0000000000017941 */ /* 0x000fea0003800000 */
.L_x_81:
[----:B-----5:R-:W-:Y:S01]  /*3260*/  FMUL R12, R18, R89 ;  /* 0x00000059120c7220 */ /* 0x020fe20000400000 */
[----:B------:R-:W-:Y:S01]  /*3270*/  ISETP.GT.AND P2, PT, R0, 0x8, P2 ;  /* 0x000000080000780c */ /* 0x000fe20001744270 */
[----:B------:R-:W-:Y:S02]  /*3280*/  BSSY B1, `(.L_x_83) ;  /* 0x0000005000017945 */ /* 0x000fe40003800000 */
[----:B------:R-:W-:-:S05]  /*3290*/  FFMA R49, R49, R88, R12 ;  /* 0x0000005831317223 */ /* 0x000fca000000000c */
[----:B------:R0:W-:Y:S05]  /*32a0*/  @P1 STG.E desc[UR36][R8.64+0xc4], R49 ;  /* 0x0000c43108001986 */ /* 0x0001ea000c101924 */
[----:B------:R-:W-:Y:S05]  /*32b0*/  @!P2 BRA `(.L_x_84) ;  /* 0x000000000004a947 */ /* 0x000fea0003800000 */
[----:B------:R0:W5:Y:S02]  /*32c0*/  LDG.E.LTC128B R18, desc[UR36][R6.64+0xc0] ;  /* 0x0000c02406127981 */ /* 0x000164000c1e1920 */
.L_x_84:
[----:B------:R-:W-:Y:S05]  /*32d0*/  BSYNC B1 ;  /* 0x0000000000017941 */ /* 0x000fea0003800000 */
.L_x_83:
        /* <DEDUP_REMOVED lines=8> */
.L_x_86:
[----:B------:R-:W-:Y:S05]  /*3360*/  BSYNC B1 ;  /* 0x0000000000017941 */ /* 0x000fea0003800000 */
.L_x_85:
        /* <DEDUP_REMOVED lines=8> */
.L_x_88:
[----:B------:R-:W-:Y:S05]  /*33f0*/  BSYNC B1 ;  /* 0x0000000000017941 */ /* 0x000fea0003800000 */
.L_x_87:
[----:B0----5:R-:W-:Y:S01]  /*3400*/  FMUL R13, R18, R89 ;  /* 0x00000059120d7220 */ /* 0x021fe20000400000 */
[----:B------:R-:W-:Y:S01]  /*3410*/  ISETP.GT.AND P0, PT, R0, RZ, P2 ;  /* 0x000000ff0000720c */ /* 0x000fe20001704270 */
[----:B------:R-:W-:Y:S02]  /*3420*/  BSSY B1, `(.L_x_89) ;  /* 0x0000005000017945 */ /* 0x000fe40003800000 */
[----:B------:R-:W-:-:S05]  /*3430*/  FFMA R13, R52, R88, R13 ;  /* 0x00000058340d7223 */ /* 0x000fca000000000d */
[----:B------:R0:W-:Y:S05]  /*3440*/  @P3 STG.E desc[UR36][R8.64+0xe0], R13 ;  /* 0x0000e00d08003986 */ /* 0x0001ea000c101924 */
[----:B------:R-:W-:Y:S05]  /*3450*/  @!P0 BRA `(.L_x_90) ;  /* 0x0000000000048947 */ /* 0x000fea0003800000 */
[----:B------:R0:W5:Y:S02]  /*3460*/  LDG.E.LTC128B R18, desc[UR36][R4.64+0xe4] ;  /* 0x0000e42404127981 */ /* 0x000164000c1e1920 */
.L_x_90:
[----:B------:R-:W-:Y:S05]  /*3470*/  BSYNC B1 ;  /* 0x0000000000017941 */ /* 0x000fea0003800000 */
.L_x_89:
[----:B-----5:R-:W-:Y:S01]  /*3480*/  FMUL R12, R18, R89 ;  /* 0x00000059120c7220 */ /* 0x020fe20000400000 */
[----:B------:R-:W-:Y:S01]  /*3490*/  ISETP.GT.AND P1, PT, R0, 0x8, P1 ;  /* 0x000000080000780c */ /* 0x000fe20000f24270 */
[----:B------:R-:W-:Y:S02]  /*34a0*/  BSSY B1, `(.L_x_91) ;  /* 0x0000005000017945 */ /* 0x000fe40003800000 */
[----:B------:R-:W-:-:S05]  /*34b0*/  FFMA R53, R53, R88, R12 ;  /* 0x0000005835357223 */ /* 0x000fca000000000c */
[----:B------:R0:W-:Y:S05]  /*34c0*/  @P0 STG.E desc[UR36][R8.64+0xe4], R53 ;  /* 0x0000e43508000986 */ /* 0x0001ea000c101924 */
[----:B------:R-:W-:Y:S05]  /*34d0*/  @!P1 BRA `(.L_x_92) ;  /* 0x0000000000049947 */ /* 0x000fea0003800000 */
[----:B------:R0:W5:Y:S02]  /*34e0*/  LDG.E.LTC128B R18, desc[UR36][R6.64+0xe0] ;  /* 0x0000e02406127981 */ /* 0x000164000c1e1920 */
.L_x_92:
[----:B------:R-:W-:Y:S05]  /*34f0*/  BSYNC B1 ;  /* 0x0000000000017941 */ /* 0x000fea0003800000 */
.L_x_91:
        /* <DEDUP_REMOVED lines=8> */
.L_x_94:
[----:B------:R-:W-:Y:S05]  /*3580*/  BSYNC B1 ;  /* 0x0000000000017941 */ /* 0x000fea0003800000 */
.L_x_93:
        /* <DEDUP_REMOVED lines=8> */
.L_x_96:
[----:B------:R-:W-:Y:S05]  /*3610*/  BSYNC B1 ;  /* 0x0000000000017941 */ /* 0x000fea0003800000 */
.L_x_95:
[----:B0----5:R-:W-:Y:S01]  /*3620*/  FMUL R13, R18, R89 ;  /* 0x00000059120d7220 */ /* 0x021fe20000400000 */
[----:B------:R-:W-:Y:S01]  /*3630*/  ISETP.GT.AND P2, PT, R0, RZ, P1 ;  /* 0x000000ff0000720c */ /* 0x000fe20000f44270 */
[----:B------:R-:W-:Y:S02]  /*3640*/  BSSY B1, `(.L_x_97) ;  /* 0x0000005000017945 */ /* 0x000fe40003800000 */
[----:B------:R-:W-:-:S05]  /*3650*/  FFMA R13, R56, R88, R13 ;  /* 0x00000058380d7223 */ /* 0x000fca000000000d */
[----:B------:R0:W-:Y:S05]  /*3660*/  @P3 STG.E desc[UR36][R8.64+0x100], R13 ;  /* 0x0001000d08003986 */ /* 0x0001ea000c101924 */
[----:B------:R-:W-:Y:S05]  /*3670*/  @!P2 BRA `(.L_x_98) ;  /* 0x000000000004a947 */ /* 0x000fea0003800000 */
[----:B------:R0:W5:Y:S02]  /*3680*/  LDG.E.LTC128B R18, desc[UR36][R4.64+0x104] ;  /* 0x0001042404127981 */ /* 0x000164000c1e1920 */
.L_x_98:
[----:B------:R-:W-:Y:S05]  /*3690*/  BSYNC B1 ;  /* 0x0000000000017941 */ /* 0x000fea0003800000 */
.L_x_97:
[----:B-----5:R-:W-:Y:S01]  /*36a0*/  FMUL R12, R18, R89 ;  /* 0x00000059120c7220 */ /* 0x020fe20000400000 */
[----:B------:R-:W-:Y:S01]  /*36b0*/  ISETP.GT.AND P0, PT, R0, 0x8, P0 ;  /* 0x000000080000780c */ /* 0x000fe20000704270 */
[----:B------:R-:W-:Y:S02]  /*36c0*/  BSSY B1, `(.L_x_99) ;  /* 0x0000005000017945 */ /* 0x000fe40003800000 */
[----:B------:R-:W-:-:S05]  /*36d0*/  FFMA R57, R57, R88, R12 ;  /* 0x0000005839397223 */ /* 0x000fca000000000c */
[----:B------:R0:W-:Y:S05]  /*36e0*/  @P2 STG.E desc[UR36][R8.64+0x104], R57 ;  /* 0x0001043908002986 */ /* 0x0001ea000c101924 */
[----:B------:R-:W-:Y:S05]  /*36f0*/  @!P0 BRA `(.L_x_100) ;  /* 0x0000000000048947 */ /* 0x000fea0003800000 */
[----:B------:R0:W5:Y:S02]  /*3700*/  LDG.E.LTC128B R18, desc[UR36][R6.64+0x100] ;  /* 0x0001002406127981 */ /* 0x000164000c1e1920 */
.L_x_100:
[----:B------:R-:W-:Y:S05]  /*3710*/  BSYNC B1 ;  /* 0x0000000000017941 */ /* 0x000fea0003800000 */
.L_x_99:
        /* <DEDUP_REMOVED lines=8> */
.L_x_102:
[----:B------:R-:W-:Y:S05]  /*37a0*/  BSYNC B1 ;  /* 0x0000000000017941 */ /* 0x000fea0003800000 */
.L_x_101:
        /* <DEDUP_REMOVED lines=8> */
.L_x_104:
[----:B------:R-:W-:Y:S05]  /*3830*/  BSYNC B1 ;  /* 0x0000000000017941 */ /* 0x000fea0003800000 */
.L_x_103:
[----:B0----5:R-:W-:Y:S01]  /*3840*/  FMUL R13, R18, R89 ;  /* 0x00000059120d7220 */ /* 0x021fe20000400000 */
[----:B------:R-:W-:Y:S01]  /*3850*/  ISETP.GT.AND P1, PT, R0, RZ, P0 ;  /* 0x000000ff0000720c */ /* 0x000fe20000724270 */
[----:B------:R-:W-:Y:S02]  /*3860*/  BSSY B1, `(.L_x_105) ;  /* 0x0000005000017945 */ /* 0x000fe40003800000 */
[----:B------:R-:W-:-:S05]  /*3870*/  FFMA R13, R60, R88, R13 ;  /* 0x000000583c0d7223 */ /* 0x000fca000000000d */
[----:B------:R0:W-:Y:S05]  /*3880*/  @P3 STG.E desc[UR36][R8.64+0x120], R13 ;  /* 0x0001200d08003986 */ /* 0x0001ea000c101924 */
[----:B------:R-:W-:Y:S05]  /*3890*/  @!P1 BRA `(.L_x_106) ;  /* 0x0000000000049947 */ /* 0x000fea0003800000 */
[----:B------:R0:W5:Y:S02]  /*38a0*/  LDG.E.LTC128B R18, desc[UR36][R4.64+0x124] ;  /* 0x0001242404127981 */ /* 0x000164000c1e1920 */
.L_x_106:
[----:B------:R-:W-:Y:S05]  /*38b0*/  BSYNC B1 ;  /* 0x0000000000017941 */ /* 0x000fea0003800000 */
.L_x_105:
[----:B-----5:R-:W-:Y:S01]  /*38c0*/  FMUL R12, R18, R89 ;  /* 0x00000059120c7220 */ /* 0x020fe20000400000 */
[----:B------:R-:W-:Y:S01]  /*38d0*/  ISETP.GT.AND P2, PT, R0, 0x8, P2 ;  /* 0x000000080000780c */ /* 0x000fe20001744270 */
[----:B------:R-:W-:Y:S02]  /*38e0*/  BSSY B1, `(.L_x_107) ;  /* 0x0000005000017945 */ /* 0x000fe40003800000 */
[----:B------:R-:W-:-:S05]  /*38f0*/  FFMA R61, R61, R88, R12 ;  /* 0x000000583d3d7223 */ /* 0x000fca000000000c */
[----:B------:R0:W-:Y:S05]  /*3900*/  @P1 STG.E desc[UR36][R8.64+0x124], R61 ;  /* 0x0001243d08001986 */ /* 0x0001ea000c101924 */
[----:B------:R-:W-:Y:S05]  /*3910*/  @!P2 BRA `(.L_x_108) ;  /* 0x000000000004a947 */ /* 0x000fea0003800000 */
[----:B------:R0:W5:Y:S02]  /*3920*/  LDG.E.LTC128B R18, desc[UR36][R6.64+0x120] ;  /* 0x0001202406127981 */ /* 0x000164000c1e1920 */
.L_x_108:
[----:B------:R-:W-:Y:S05]  /*3930*/  BSYNC B1 ;  /* 0x0000000000017941 */ /* 0x000fea0003800000 */
.L_x_107:
        /* <DEDUP_REMOVED lines=8> */
.L_x_110:
[----:B------:R-:W-:Y:S05]  /*39c0*/  BSYNC B1 ;  /* 0x0000000000017941 */ /* 0x000fea0003800000 */
.L_x_109:
        /* <DEDUP_REMOVED lines=8> */
.L_x_112:
[----:B------:R-:W-:Y:S05]  /*3a50*/  BSYNC B1 ;  /* 0x0000000000017941 */ /* 0x000fea0003800000 */
.L_x_111:
[----:B0----5:R-:W-:Y:S01]  /*3a60*/  FMUL R13, R18, R89 ;  /* 0x00000059120d7220 */ /* 0x021fe20000400000 */
[----:B------:R-:W-:Y:S01]  /*3a70*/  ISETP.GT.AND P0, PT, R0, RZ, P2 ;  /* 0x000000ff0000720c */ /* 0x000fe20001704270 */
[----:B------:R-:W-:Y:S02]  /*3a80*/  BSSY B1, `(.L_x_113) ;  /* 0x0000005000017945 */ /* 0x000fe40003800000 */
[----:B------:R-:W-:-:S05]  /*3a90*/  FFMA R13, R64, R88, R13 ;  /* 0x00000058400d7223 */ /* 0x000fca000000000d */
[----:B------:R0:W-:Y:S05]  /*3aa0*/  @P3 STG.E desc[UR36][R8.64+0x140], R13 ;  /* 0x0001400d08003986 */ /* 0x0001ea000c101924 */
[----:B------:R-:W-:Y:S05]  /*3ab0*/  @!P0 BRA `(.L_x_114) ;  /* 0x0000000000048947 */ /* 0x000fea0003800000 */
[----:B------:R0:W5:Y:S02]  /*3ac0*/  LDG.E.LTC128B R18, desc[UR36][R4.64+0x144] ;  /* 0x0001442404127981 */ /* 0x000164000c1e1920 */
.L_x_114:
[----:B------:R-:W-:Y:S05]  /*3ad0*/  BSYNC B1 ;  /* 0x0000000000017941 */ /* 0x000fea0003800000 */
.L_x_113:
[----:B-----5:R-:W-:Y:S01]  /*3ae0*/  FMUL R12, R18, R89 ;  /* 0x00000059120c7220 */ /* 0x020fe20000400000 */
[----:B------:R-:W-:Y:S01]  /*3af0*/  ISETP.GT.AND P1, PT, R0, 0x8, P1 ;  /* 0x000000080000780c */ /* 0x000fe20000f24270 */
[----:B------:R-:W-:Y:S02]  /*3b00*/  BSSY B1, `(.L_x_115) ;  /* 0x0000005000017945 */ /* 0x000fe40003800000 */
[----:B------:R-:W-:-:S05]  /*3b10*/  FFMA R65, R65, R88, R12 ;  /* 0x0000005841417223 */ /* 0x000fca000000000c */
[----:B------:R0:W-:Y:S05]  /*3b20*/  @P0 STG.E desc[UR36][R8.64+0x144], R65 ;  /* 0x0001444108000986 */ /* 0x0001ea000c101924 */
[----:B------:R-:W-:Y:S05]  /*3b30*/  @!P1 BRA `(.L_x_116) ;  /* 0x0000000000049947 */ /* 0x000fea0003800000 */
[----:B------:R0:W5:Y:S02]  /*3b40*/  LDG.E.LTC128B R18, desc[UR36][R6.64+0x140] ;  /* 0x0001402406127981 */ /* 0x000164000c1e1920 */
.L_x_116:
[----:B------:R-:W-:Y:S05]  /*3b50*/  BSYNC B1 ;  /* 0x0000000000017941 */ /* 0x000fea0003800000 */
.L_x_115:
        /* <DEDUP_REMOVED lines=8> */
.L_x_118:
[----:B------:R-:W-:Y:S05]  /*3be0*/  BSYNC B1 ;  /* 0x0000000000017941 */ /* 0x000fea0003800000 */
.L_x_117:
        /* <DEDUP_REMOVED lines=8> */
.L_x_120:
[----:B------:R-:W-:Y:S05]  /*3c70*/  BSYNC B1 ;  /* 0x0000000000017941 */ /* 0x000fea0003800000 */
.L_x_119:
[----:B0----5:R-:W-:Y:S01]  /*3c80*/  FMUL R13, R18, R89 ;  /* 0x00000059120d7220 */ /* 0x021fe20000400000 */
[----:B------:R-:W-:Y:S01]  /*3c90*/  ISETP.GT.AND P2, PT, R0, RZ, P1 ;  /* 0x000000ff0000720c */ /* 0x000fe20000f44270 */
[----:B------:R-:W-:Y:S02]  /*3ca0*/  BSSY B1, `(.L_x_121) ;  /* 0x0000005000017945 */ /* 0x000fe40003800000 */
[----:B------:R-:W-:-:S05]  /*3cb0*/  FFMA R13, R68, R88, R13 ;  /* 0x00000058440d7223 */ /* 0x000fca000000000d */
[----:B------:R0:W-:Y:S05]  /*3cc0*/  @P3 STG.E desc[UR36][R8.64+0x160], R13 ;  /* 0x0001600d08003986 */ /* 0x0001ea000c101924 */
[----:B------:R-:W-:Y:S05]  /*3cd0*/  @!P2 BRA `(.L_x_122) ;  /* 0x000000000004a947 */ /* 0x000fea0003800000 */
[----:B------:R0:W5:Y:S02]  /*3ce0*/  LDG.E.LTC128B R18, desc[UR36][R4.64+0x164] ;  /* 0x0001642404127981 */ /* 0x000164000c1e1920 */
.L_x_122:
[----:B------:R-:W-:Y:S05]  /*3cf0*/  BSYNC B1 ;  /* 0x0000000000017941 */ /* 0x000fea0003800000 */
.L_x_121:
[----:B-----5:R-:W-:Y:S01]  /*3d00*/  FMUL R12, R18, R89 ;  /* 0x00000059120c7220 */ /* 0x020fe20000400000 */
[----:B------:R-:W-:Y:S01]  /*3d10*/  ISETP.GT.AND P0, PT, R0, 0x8, P0 ;  /* 0x000000080000780c */ /* 0x000fe20000704270 */
[----:B------:R-:W-:Y:S02]  /*3d20*/  BSSY B1, `(.L_x_123) ;  /* 0x0000005000017945 */ /* 0x000fe40003800000 */
[----:B------:R-:W-:-:S05]  /*3d30*/  FFMA R69, R69, R88, R12 ;  /* 0x0000005845457223 */ /* 0x000fca000000000c */
[----:B------:R0:W-:Y:S05]  /*3d40*/  @P2 STG.E desc[UR36][R8.64+0x164], R69 ;  /* 0x0001644508002986 */ /* 0x0001ea000c101924 */
[----:B------:R-:W-:Y:S05]  /*3d50*/  @!P0 BRA `(.L_x_124) ;  /* 0x0000000000048947 */ /* 0x000fea0003800000 */
[----:B------:R0:W5:Y:S02]  /*3d60*/  LDG.E.LTC128B R18, desc[UR36][R6.64+0x160] ;  /* 0x0001602406127981 */ /* 0x000164000c1e1920 */
.L_x_124:
[----:B------:R-:W-:Y:S05]  /*3d70*/  BSYNC B1 ;  /* 0x0000000000017941 */ /* 0x000fea0003800000 */
.L_x_123:
        /* <DEDUP_REMOVED lines=8> */
.L_x_126:
[----:B------:R-:W-:Y:S05]  /*3e00*/  BSYNC B1 ;  /* 0x0000000000017941 */ /* 0x000fea0003800000 */
.L_x_125:
        /* <DEDUP_REMOVED lines=8> */
.L_x_128:
[----:B------:R-:W-:Y:S05]  /*3e90*/  BSYNC B1 ;  /* 0x0000000000017941 */ /* 0x000fea0003800000 */
.L_x_127:
[----:B0----5:R-:W-:Y:S01]  /*3ea0*/  FMUL R13, R18, R89 ;  /* 0x00000059120d7220 */ /* 0x021fe20000400000 */
[----:B------:R-:W-:Y:S01]  /*3eb0*/  ISETP.GT.AND P1, PT, R0, RZ, P0 ;  /* 0x000000ff0000720c */ /* 0x000fe20000724270 */
[----:B------:R-:W-:Y:S02]  /*3ec0*/  BSSY B1, `(.L_x_129) ;  /* 0x0000005000017945 */ /* 0x000fe40003800000 */
[----:B------:R-:W-:-:S05]  /*3ed0*/  FFMA R13, R72, R88, R13 ;  /* 0x00000058480d7223 */ /* 0x000fca000000000d */
[----:B------:R0:W-:Y:S05]  /*3ee0*/  @P3 STG.E desc[UR36][R8.64+0x180], R13 ;  /* 0x0001800d08003986 */ /* 0x0001ea000c101924 */
[----:B------:R-:W-:Y:S05]  /*3ef0*/  @!P1 BRA `(.L_x_130) ;  /* 0x0000000000049947 */ /* 0x000fea0003800000 */
[----:B------:R0:W5:Y:S02]  /*3f00*/  LDG.E.LTC128B R18, desc[UR36][R4.64+0x184] ;  /* 0x0001842404127981 */ /* 0x000164000c1e1920 */
.L_x_130:
[----:B------:R-:W-:Y:S05]  /*3f10*/  BSYNC B1 ;  /* 0x0000000000017941 */ /* 0x000fea0003800000 */
.L_x_129:
[----:B-----5:R-:W-:Y:S01]  /*3f20*/  FMUL R12, R18, R89 ;  /* 0x00000059120c7220 */ /* 0x020fe20000400000 */
[----:B------:R-:W-:Y:S01]  /*3f30*/  ISETP.GT.AND P2, PT, R0, 0x8, P2 ;  /* 0x000000080000780c */ /* 0x000fe20001744270 */
[----:B------:R-:W-:Y:S02]  /*3f40*/  BSSY B1, `(.L_x_131) ;  /* 0x0000005000017945 */ /* 0x000fe40003800000 */
[----:B------:R-:W-:-:S05]  /*3f50*/  FFMA R73, R73, R88, R12 ;  /* 0x0000005849497223 */ /* 0x000fca000000000c */
[----:B------:R0:W-:Y:S05]  /*3f60*/  @P1 STG.E desc[UR36][R8.64+0x184], R73 ;  /* 0x0001844908001986 */ /* 0x0001ea000c101924 */
[----:B------:R-:W-:Y:S05]  /*3f70*/  @!P2 BRA `(.L_x_132) ;  /* 0x000000000004a947 */ /* 0x000fea0003800000 */
[----:B------:R0:W5:Y:S02]  /*3f80*/  LDG.E.LTC128B R18, desc[UR36][R6.64+0x180] ;  /* 0x0001802406127981 */ /* 0x000164000c1e1920 */
.L_x_132:
[----:B------:R-:W-:Y:S05]  /*3f90*/  BSYNC B1 ;  /* 0x0000000000017941 */ /* 0x000fea0003800000 */
.L_x_131:
        /* <DEDUP_REMOVED lines=8> */
.L_x_134:
[----:B------:R-:W-:Y:S05]  /*4020*/  BSYNC B1 ;  /* 0x0000000000017941 */ /* 0x000fea0003800000 */
.L_x_133:
        /* <DEDUP_REMOVED lines=8> */
.L_x_136:
[----:B------:R-:W-:Y:S05]  /*40b0*/  BSYNC B1 ;  /* 0x0000000000017941 */ /* 0x000fea0003800000 */
.L_x_135:
[----:B0----5:R-:W-:Y:S01]  /*40c0*/  FMUL R13, R18, R89 ;  /* 0x00000059120d7220 */ /* 0x021fe20000400000 */
[----:B------:R-:W-:Y:S01]  /*40d0*/  ISETP.GT.AND P0, PT, R0, RZ, P2 ;  /* 0x000000ff0000720c */ /* 0x000fe20001704270 */
[----:B------:R-:W-:Y:S02]  /*40e0*/  BSSY B1, `(.L_x_137) ;  /* 0x0000005000017945 */ /* 0x000fe40003800000 */
[----:B------:R-:W-:-:S05]  /*40f0*/  FFMA R13, R76, R88, R13 ;  /* 0x000000584c0d7223 */ /* 0x000fca000000000d */
[----:B------:R0:W-:Y:S05]  /*4100*/  @P3 STG.E desc[UR36][R8.64+0x1a0], R13 ;  /* 0x0001a00d08003986 */ /* 0x0001ea000c101924 */
[----:B------:R-:W-:Y:S05]  /*4110*/  @!P0 BRA `(.L_x_138) ;  /* 0x0000000000048947 */ /* 0x000fea0003800000 */
[----:B------:R0:W5:Y:S02]  /*4120*/  LDG.E.LTC128B R18, desc[UR36][R4.64+0x1a4] ;  /* 0x0001a42404127981 */ /* 0x000164000c1e1920 */
.L_x_138:
[----:B------:R-:W-:Y:S05]  /*4130*/  BSYNC B1 ;  /* 0x0000000000017941 */ /* 0x000fea0003800000 */
.L_x_137:
[----:B-----5:R-:W-:Y:S01]  /*4140*/  FMUL R12, R18, R89 ;  /* 0x00000059120c7220 */ /* 0x020fe20000400000 */
[----:B------:R-:W-:Y:S01]  /*4150*/  ISETP.GT.AND P1, PT, R0, 0x8, P1 ;  /* 0x000000080000780c */ /* 0x000fe20000f24270 */
[----:B------:R-:W-:Y:S02]  /*4160*/  BSSY B1, `(.L_x_139) ;  /* 0x0000005000017945 */ /* 0x000fe40003800000 */
[----:B------:R-:W-:-:S05]  /*4170*/  FFMA R77, R77, R88, R12 ;  /* 0x000000584d4d7223 */ /* 0x000fca000000000c */
[----:B------:R0:W-:Y:S05]  /*4180*/  @P0 STG.E desc[UR36][R8.64+0x1a4], R77 ;  /* 0x0001a44d08000986 */ /* 0x0001ea000c101924 */
[----:B------:R-:W-:Y:S05]  /*4190*/  @!P1 BRA `(.L_x_140) ;  /* 0x0000000000049947 */ /* 0x000fea0003800000 */
[----:B------:R0:W5:Y:S02]  /*41a0*/  LDG.E.LTC128B R18, desc[UR36][R6.64+0x1a0] ;  /* 0x0001a02406127981 */ /* 0x000164000c1e1920 */
.L_x_140:
[----:B------:R-:W-:Y:S05]  /*41b0*/  BSYNC B1 ;  /* 0x0000000000017941 */ /* 0x000fea0003800000 */
.L_x_139:
        /* <DEDUP_REMOVED lines=8> */
.L_x_142:
[----:B------:R-:W-:Y:S05]  /*4240*/  BSYNC B1 ;  /* 0x0000000000017941 */ /* 0x000fea0003800000 */
.L_x_141:
        /* <DEDUP_REMOVED lines=8> */
.L_x_144:
[----:B------:R-:W-:Y:S05]  /*42d0*/  BSYNC B1 ;  /* 0x0000000000017941 */ /* 0x000fea0003800000 */
.L_x_143:
[----:B0----5:R-:W-:Y:S01]  /*42e0*/  FMUL R13, R18, R89 ;  /* 0x00000059120d7220 */ /* 0x021fe20000400000 */
[----:B------:R-:W-:Y:S01]  /*42f0*/  ISETP.GT.AND P2, PT, R0, RZ, P1 ;  /* 0x000000ff0000720c */ /* 0x000fe20000f44270 */
[----:B------:R-:W-:Y:S02]  /*4300*/  BSSY B1, `(.L_x_145) ;  /* 0x0000005000017945 */ /* 0x000fe40003800000 */
[----:B------:R-:W-:-:S05]  /*4310*/  FFMA R13, R80, R88, R13 ;  /* 0x00000058500d7223 */ /* 0x000fca000000000d */
[----:B------:R0:W-:Y:S05]  /*4320*/  @P3 STG.E desc[UR36][R8.64+0x1c0], R13 ;  /* 0x0001c00d08003986 */ /* 0x0001ea000c101924 */
[----:B------:R-:W-:Y:S05]  /*4330*/  @!P2 BRA `(.L_x_146) ;  /* 0x000000000004a947 */ /* 0x000fea0003800000 */
[----:B------:R0:W5:Y:S02]  /*4340*/  LDG.E.LTC128B R18, desc[UR36][R4.64+0x1c4] ;  /* 0x0001c42404127981 */ /* 0x000164000c1e1920 */
.L_x_146:
[----:B------:R-:W-:Y:S05]  /*4350*/  BSYNC B1 ;  /* 0x0000000000017941 */ /* 0x000fea0003800000 */
.L_x_145:
[----:B-----5:R-:W-:Y:S01]  /*4360*/  FMUL R12, R18, R89 ;  /* 0x00000059120c7220 */ /* 0x020fe20000400000 */
[----:B------:R-:W-:Y:S01]  /*4370*/  ISETP.GT.AND P0, PT, R0, 0x8, P0 ;  /* 0x000000080000780c */ /* 0x000fe20000704270 */
[----:B------:R-:W-:Y:S02]  /*4380*/  BSSY B1, `(.L_x_147) ;  /* 0x0000005000017945 */ /* 0x000fe40003800000 */
[----:B------:R-:W-:-:S05]  /*4390*/  FFMA R81, R81, R88, R12 ;  /* 0x0000005851517223 */ /* 0x000fca000000000c */
[----:B------:R0:W-:Y:S05]  /*43a0*/  @P2 STG.E desc[UR36][R8.64+0x1c4], R81 ;  /* 0x0001c45108002986 */ /* 0x0001ea000c101924 */
[----:B------:R-:W-:Y:S05]  /*43b0*/  @!P0 BRA `(.L_x_148) ;  /* 0x0000000000048947 */ /* 0x000fea0003800000 */
[----:B------:R0:W5:Y:S02]  /*43c0*/  LDG.E.LTC128B R18, desc[UR36][R6.64+0x1c0] ;  /* 0x0001c02406127981 */ /* 0x000164000c1e1920 */
.L_x_148:
[----:B------:R-:W-:Y:S05]  /*43d0*/  BSYNC B1 ;  /* 0x0000000000017941 */ /* 0x000fea0003800000 */
.L_x_147:
        /* <DEDUP_REMOVED lines=8> */
.L_x_150:
[----:B------:R-:W-:Y:S05]  /*4460*/  BSYNC B1 ;  /* 0x0000000000017941 */ /* 0x000fea0003800000 */
.L_x_149:
        /* <DEDUP_REMOVED lines=8> */
.L_x_152:
[----:B------:R-:W-:Y:S05]  /*44f0*/  BSYNC B1 ;  /* 0x0000000000017941 */ /* 0x000fea0003800000 */
.L_x_151:
[----:B-----5:R-:W-:Y:S01]  /*4500*/  FMUL R3, R18, R89 ;  /* 0x0000005912037220 */ /* 0x020fe20000400000 */
[----:B------:R-:W-:Y:S01]  /*4510*/  ISETP.GT.AND P1, PT, R0, RZ, P0 ;  /* 0x000000ff0000720c */ /* 0x000fe20000724270 */
[----:B------:R-:W-:Y:S02]  /*4520*/  BSSY B1, `(.L_x_153) ;  /* 0x0000005000017945 */ /* 0x000fe40003800000 */
[----:B------:R-:W-:-:S05]  /*4530*/  FFMA R3, R84, R88, R3 ;  /* 0x0000005854037223 */ /* 0x000fca0000000003 */
[----:B------:R0:W-:Y:S05]  /*4540*/  @P3 STG.E desc[UR36][R8.64+0x1e0], R3 ;  /* 0x0001e00308003986 */ /* 0x0001ea000c101924 */
[----:B------:R-:W-:Y:S05]  /*4550*/  @!P1 BRA `(.L_x_154) ;  /* 0x0000000000049947 */ /* 0x000fea0003800000 */
[----:B------:R0:W5:Y:S02]  /*4560*/  LDG.E.LTC128B R18, desc[UR36][R4.64+0x1e4] ;  /* 0x0001e42404127981 */ /* 0x000164000c1e1920 */
.L_x_154:
[----:B------:R-:W-:Y:S05]  /*4570*/  BSYNC B1 ;  /* 0x0000000000017941 */ /* 0x000fea0003800000 */
.L_x_153:
[----:B0---45:R-:W-:Y:S01]  /*4580*/  FMUL R4, R18, R89 ;  /* 0x0000005912047220 */ /* 0x031fe20000400000 */
[----:B------:R-:W-:Y:S01]  /*4590*/  ISETP.GT.AND P2, PT, R0, 0x8, P2 ;  /* 0x000000080000780c */ /* 0x000fe20001744270 */
[----:B------:R-:W-:Y:S02]  /*45a0*/  BSSY B1, `(.L_x_155) ;  /* 0x0000005000017945 */ /* 0x000fe40003800000 */
[----:B------:R-:W-:-:S05]  /*45b0*/  FFMA R85, R85, R88, R4 ;  /* 0x0000005855557223 */ /* 0x000fca0000000004 */
[----:B------:R0:W-:Y:S05]  /*45c0*/  @P1 STG.E desc[UR36][R8.64+0x1e4], R85 ;  /* 0x0001e45508001986 */ /* 0x0001ea000c101924 */
[----:B------:R-:W-:Y:S05]  /*45d0*/  @!P2 BRA `(.L_x_156) ;  /* 0x000000000004a947 */ /* 0x000fea0003800000 */
[----:B------:R4:W5:Y:S02]  /*45e0*/  LDG.E.LTC128B R18, desc[UR36][R6.64+0x1e0] ;  /* 0x0001e02406127981 */ /* 0x000964000c1e1920 */
.L_x_156:
[----:B------:R-:W-:Y:S05]  /*45f0*/  BSYNC B1 ;  /* 0x0000000000017941 */ /* 0x000fea0003800000 */
.L_x_155:
[----:B-----5:R-:W-:Y:S01]  /*4600*/  FMUL R3, R18, R89 ;  /* 0x0000005912037220 */ /* 0x020fe20000400000 */
[----:B------:R-:W-:Y:S01]  /*4610*/  @P2 IMAD.MOV.U32 R4, RZ, RZ, R10 ;  /* 0x000000ffff042224 */ /* 0x000fe200078e000a */
[----:B------:R-:W-:Y:S01]  /*4620*/  ISETP.GT.AND P0, PT, R0, 0x8, P0 ;  /* 0x000000080000780c */ /* 0x000fe20000704270 */
[----:B------:R-:W-:Y:S02]  /*4630*/  @P2 IMAD.MOV.U32 R5, RZ, RZ, R11 ;  /* 0x000000ffff052224 */ /* 0x000fe400078e000b */
[----:B------:R-:W-:Y:S01]  /*4640*/  FFMA R3, R86, R88, R3 ;  /* 0x0000005856037223 */ /* 0x000fe20000000003 */
[----:B------:R-:W-:Y:S04]  /*4650*/  BSSY B1, `(.L_x_157) ;  /* 0x0000004000017945 */ /* 0x000fe80003800000 */
[----:B------:R0:W-:Y:S05]  /*4660*/  @P2 STG.E desc[UR36][R4.64+0x1e0], R3 ;  /* 0x0001e00304002986 */ /* 0x0001ea000c101924 */
[----:B------:R-:W-:Y:S05]  /*4670*/  @!P0 BRA `(.L_x_158) ;  /* 0x0000000000048947 */ /* 0x000fea0003800000 */
[----:B------:R0:W5:Y:S02]  /*4680*/  LDG.E.LTC128B R18, desc[UR36][R6.64+0x1e4] ;  /* 0x0001e42406127981 */ /* 0x000164000c1e1920 */
.L_x_158:
[----:B------:R-:W-:Y:S05]  /*4690*/  BSYNC B1 ;  /* 0x0000000000017941 */ /* 0x000fea0003800000 */
.L_x_157:
[----:B-----5:R-:W-:-:S04]  /*46a0*/  FMUL R18, R18, R89 ;  /* 0x0000005912127220 */ /* 0x020fc80000400000 */
[----:B------:R-:W-:Y:S01]  /*46b0*/  FFMA R87, R87, R88, R18 ;  /* 0x0000005857577223 */ /* 0x000fe20000000012 */
[----:B------:R-:W-:Y:S06]  /*46c0*/  @!P0 BRA `(.L_x_159) ;  /* 0x0000000c00a08947 */ /* 0x000fec0003800000 */
[----:B------:R0:W-:Y:S01]  /*46d0*/  STG.E desc[UR36][R10.64+0x1e4], R87 ;  /* 0x0001e4570a007986 */ /* 0x0001e2000c101924 */
[----:B------:R-:W-:Y:S05]  /*46e0*/  BRA `(.L_x_159) ;  /* 0x0000000c00987947 */ /* 0x000fea0003800000 */
.L_x_34:
[----:B------:R-:W-:Y:S01]  /*46f0*/  ISETP.GT.AND P0, PT, R3, 0x1, PT ;  /* 0x000000010300780c */ /* 0x000fe20003f04270 */
[----:B------:R-:W-:Y:S01]  /*4700*/  ULDC.64 UR4, c[0x0][0x5c0] ;  /* 0x0001700000047ab9 */ /* 0x000fe20000000a00 */
[-C--:B------:R-:W-:Y:S01]  /*4710*/  FMUL R9, R24, R88.reuse ;  /* 0x0000005818097220 */ /* 0x080fe20000400000 */
[----:B------:R-:W-:Y:S01]  /*4720*/  LEA R4, P4, R106, UR4, 0x2 ;  /* 0x000000046a047c11 */ /* 0x000fe2000f8810ff */
[-C--:B------:R-:W-:Y:S01]  /*4730*/  FMUL R25, R25, R88.reuse ;  /* 0x0000005819197220 */ /* 0x080fe20000400000 */
[----:B------:R-:W-:Y:S01]  /*4740*/  ISETP.GT.AND P2, PT, R0, RZ, P0 ;  /* 0x000000ff0000720c */ /* 0x000fe20000744270 */
[-C--:B------:R-:W-:Y:S01]  /*4750*/  FMUL R27, R27, R88.reuse ;  /* 0x000000581b1b7220 */ /* 0x080fe20000400000 */
[----:B------:R-:W-:Y:S01]  /*4760*/  LEA.HI.X R5, R106, UR5, R115, 0x2, P4 ;  /* 0x000000056a057c11 */ /* 0x000fe2000a0f1473 */
[-C--:B------:R-:W-:Y:S01]  /*4770*/  FMUL R11, R28, R88.reuse ;  /* 0x000000581c0b7220 */ /* 0x080fe20000400000 */
[----:B------:R-:W-:Y:S01]  /*4780*/  ISETP.GT.AND P3, PT, R0, 0x8, P3 ;  /* 0x000000080000780c */ /* 0x000fe20001f64270 */
[-C--:B------:R-:W-:Y:S01]  /*4790*/  FMUL R29, R29, R88.reuse ;  /* 0x000000581d1d7220 */ /* 0x080fe20000400000 */
[----:B------:R-:W-:Y:S01]  /*47a0*/  SHF.L.U64.HI R7, R94, 0x2, R95 ;  /* 0x000000025e077819 */ /* 0x000fe2000001025f */
[----:B------:R0:W-:Y:S01]  /*47b0*/  @P1 STG.E desc[UR36][R4.64], R9 ;  /* 0x0000000904001986 */ /* 0x0001e2000c101924 */
[----:B------:R-:W-:Y:S01]  /*47c0*/  ISETP.GT.AND P0, PT, R0, 0x8, P0 ;  /* 0x000000080000780c */ /* 0x000fe20000704270 */
[----:B------:R-:W-:Y:S01]  /*47d0*/  FMUL R31, R31, R88 ;  /* 0x000000581f1f7220 */ /* 0x000fe20000400000 */
[----:B------:R-:W-:Y:S01]  /*47e0*/  LEA R6, P1, R94, R4, 0x2 ;  /* 0x000000045e067211 */ /* 0x000fe200078210ff */
[-C--:B------:R-:W-:Y:S01]  /*47f0*/  FMUL R33, R33, R88.reuse ;  /* 0x0000005821217220 */ /* 0x080fe20000400000 */
[C---:B------:R-:W-:Y:S01]  /*4800*/  ISETP.GT.AND P5, PT, R3.reuse, 0x8, PT ;  /* 0x000000080300780c */ /* 0x040fe20003fa4270 */
[----:B------:R-:W-:Y:S01]  /*4810*/  @P2 STG.E desc[UR36][R4.64+0x4], R25 ;  /* 0x0000041904002986 */ /* 0x000fe2000c101924 */
[----:B------:R-:W-:Y:S01]  /*4820*/  ISETP.GT.AND P4, PT, R3, 0x9, PT ;  /* 0x000000090300780c */ /* 0x000fe20003f84270 */
[----:B------:R-:W-:Y:S01]  /*4830*/  IMAD.X R7, R7, 0x1, R5, P1 ;  /* 0x0000000107077824 */ /* 0x000fe200008e0605 */
[C---:B------:R-:W-:Y:S01]  /*4840*/  ISETP.GT.AND P2, PT, R0.reuse, RZ, P5 ;  /* 0x000000ff0000720c */ /* 0x040fe20002f44270 */
[-C--:B------:R-:W-:Y:S01]  /*4850*/  FMUL R35, R35, R88.reuse ;  /* 0x0000005823237220 */ /* 0x080fe20000400000 */
[----:B------:R-:W-:Y:S01]  /*4860*/  ISETP.GT.AND P1, PT, R0, RZ, P4 ;  /* 0x000000ff0000720c */ /* 0x000fe20002724270 */
[-C--:B0-----:R-:W-:Y:S01]  /*4870*/  FMUL R9, R26, R88.reuse ;  /* 0x000000581a097220 */ /* 0x081fe20000400000 */
[C---:B------:R-:W-:Y:S01]  /*4880*/  ISETP.GT.AND P4, PT, R0.reuse, 0x8, P4 ;  /* 0x000000080000780c */ /* 0x040fe20002784270 */
[-C--:B------:R-:W-:Y:S01]  /*4890*/  FMUL R37, R37, R88.reuse ;  /* 0x0000005825257220 */ /* 0x080fe20000400000 */
[-C--:B------:R-:W-:Y:S01]  /*48a0*/  FMUL R39, R39, R88.reuse ;  /* 0x0000005827277220 */ /* 0x080fe20000400000 */
[-C--:B------:R-:W-:Y:S01]  /*48b0*/  FMUL R41, R41, R88.reuse ;  /* 0x0000005829297220 */ /* 0x080fe20000400000 */
[----:B------:R0:W-:Y:S01]  /*48c0*/  @P3 STG.E desc[UR36][R6.64], R9 ;  /* 0x0000000906003986 */ /* 0x0001e2000c101924 */
[----:B------:R-:W-:Y:S01]  /*48d0*/  ISETP.GT.AND P3, PT, R3, 0x11, PT ;  /* 0x000000110300780c */ /* 0x000fe20003f64270 */
[-C--:B------:R-:W-:Y:S01]  /*48e0*/  FMUL R43, R43, R88.reuse ;  /* 0x000000582b2b7220 */ /* 0x080fe20000400000 */
[-C--:B------:R-:W-:Y:S01]  /*48f0*/  FMUL R45, R45, R88.reuse ;  /* 0x000000582d2d7220 */ /* 0x080fe20000400000 */
[----:B------:R-:W-:Y:S01]  /*4900*/  @P0 STG.E desc[UR36][R6.64+0x4], R27 ;  /* 0x0000041b06000986 */ /* 0x000fe2000c101924 */
[C---:B------:R-:W-:Y:S01]  /*4910*/  ISETP.GT.AND P0, PT, R0.reuse, 0x8, P5 ;  /* 0x000000080000780c */ /* 0x040fe20002f04270 */
[-C--:B------:R-:W-:Y:S01]  /*4920*/  FMUL R47, R47, R88.reuse ;  /* 0x000000582f2f7220 */ /* 0x080fe20000400000 */
[----:B------:R-:W-:Y:S01]  /*4930*/  ISETP.GT.AND P5, PT, R3, 0x10, PT ;  /* 0x000000100300780c */ /* 0x000fe20003fa4270 */
[----:B------:R1:W-:Y:S01]  /*4940*/  @P2 STG.E desc[UR36][R4.64+0x20], R11 ;  /* 0x0000200b04002986 */ /* 0x0003e2000c101924 */
[-C--:B------:R-:W-:Y:S01]  /*4950*/  FMUL R49, R49, R88.reuse ;  /* 0x0000005831317220 */ /* 0x080fe20000400000 */
[-C--:B------:R-:W-:Y:S01]  /*4960*/  FMUL R51, R51, R88.reuse ;  /* 0x0000005833337220 */ /* 0x080fe20000400000 */
[C---:B------:R-:W-:Y:S01]  /*4970*/  ISETP.GT.AND P2, PT, R0.reuse, RZ, P5 ;  /* 0x000000ff0000720c */ /* 0x040fe20002f44270 */
[----:B------:R-:W-:Y:S01]  /*4980*/  @P1 STG.E desc[UR36][R4.64+0x24], R29 ;  /* 0x0000241d04001986 */ /* 0x000fe2000c101924 */
[----:B------:R-:W-:Y:S01]  /*4990*/  ISETP.GT.AND P1, PT, R0, RZ, P3 ;  /* 0x000000ff0000720c */ /* 0x000fe20001f24270 */
[-C--:B0-----:R-:W-:Y:S01]  /*49a0*/  FMUL R9, R30, R88.reuse ;  /* 0x000000581e097220 */ /* 0x081fe20000400000 */
[----:B------:R-:W-:Y:S01]  /*49b0*/  ISETP.GT.AND P3, PT, R0, 0x8, P3 ;  /* 0x000000080000780c */ /* 0x000fe20001f64270 */
[-C--:B------:R-:W-:Y:S01]  /*49c0*/  FMUL R53, R53, R88.reuse ;  /* 0x0000005835357220 */ /* 0x080fe20000400000 */
[-C--:B------:R-:W-:Y:S01]  /*49d0*/  FMUL R55, R55, R88.reuse ;  /* 0x0000005837377220 */ /* 0x080fe20000400000 */
[-C--:B------:R-:W-:Y:S01]  /*49e0*/  FMUL R57, R57, R88.reuse ;  /* 0x0000005839397220 */ /* 0x080fe20000400000 */
[----:B------:R0:W-:Y:S01]  /*49f0*/  @P0 STG.E desc[UR36][R6.64+0x20], R9 ;  /* 0x0000200906000986 */ /* 0x0001e2000c101924 */
[-C--:B-1----:R-:W-:Y:S01]  /*4a00*/  FMUL R11, R32, R88.reuse ;  /* 0x00000058200b7220 */ /* 0x082fe20000400000 */
[C---:B------:R-:W-:Y:S01]  /*4a10*/  ISETP.GT.AND P0, PT, R0.reuse, 0x8, P5 ;  /* 0x000000080000780c */ /* 0x040fe20002f04270 */
[-C--:B------:R-:W-:Y:S01]  /*4a20*/  FMUL R59, R59, R88.reuse ;  /* 0x000000583b3b7220 */ /* 0x080fe20000400000 */
[----:B------:R-:W-:Y:S01]  /*4a30*/  @P4 STG.E desc[UR36][R6.64+0x24], R31 ;  /* 0x0000241f06004986 */ /* 0x000fe2000c101924 */
[----:B------:R-:W-:Y:S01]  /*4a40*/  ISETP.GT.AND P5, PT, R3, 0x18, PT ;  /* 0x000000180300780c */ /* 0x000fe20003fa4270 */
[-C--:B------:R-:W-:Y:S01]  /*4a50*/  FMUL R61, R61, R88.reuse ;  /* 0x000000583d3d7220 */ /* 0x080fe20000400000 */
[----:B------:R-:W-:Y:S01]  /*4a60*/  ISETP.GT.AND P4, PT, R3, 0x19, PT ;  /* 0x000000190300780c */ /* 0x000fe20003f84270 */
[----:B------:R1:W-:Y:S01]  /*4a70*/  @P2 STG.E desc[UR36][R4.64+0x40], R11 ;  /* 0x0000400b04002986 */ /* 0x0003e2000c101924 */
[C---:B------:R-:W-:Y:S01]  /*4a80*/  ISETP.GT.AND P2, PT, R0.reuse, RZ, P5 ;  /* 0x000000ff0000720c */ /* 0x040fe20002f44270 */
[-C--:B------:R-:W-:Y:S01]  /*4a90*/  FMUL R63, R63, R88.reuse ;  /* 0x000000583f3f7220 */ /* 0x080fe20000400000 */
[-C--:B------:R-:W-:Y:S01]  /*4aa0*/  FMUL R65, R65, R88.reuse ;  /* 0x0000005841417220 */ /* 0x080fe20000400000 */
        /* <DEDUP_REMOVED lines=28> */
[----:B------:R-:W-:Y:S01]  /*4c70*/  ISETP.GT.AND P0, PT, R0, 0x8, P5 ;  /* 0x000000080000780c */ /* 0x000fe20002f04270 */
[----:B------:R-:W-:Y:S01]  /*4c80*/  FMUL R87, R87, R88 ;  /* 0x0000005857577220 */ /* 0x000fe20000400000 */
[----:B------:R-:W-:Y:S01]  /*4c90*/  @P4 STG.E desc[UR36][R6.64+0x64], R39 ;  /* 0x0000642706004986 */ /* 0x000fe2000c101924 */
[----:B------:R-:W-:-:S02]  /*4ca0*/  ISETP.GT.AND P5, PT, R3, 0x28, PT ;  /* 0x000000280300780c */ /* 0x000fc40003fa4270 */
[----:B------:R-:W-:Y:S01]  /*4cb0*/  ISETP.GT.AND P4, PT, R3, 0x29, PT ;  /* 0x000000290300780c */ /* 0x000fe20003f84270 */
[----:B------:R1:W-:Y:S01]  /*4cc0*/  @P2 STG.E desc[UR36][R4.64+0x80], R11 ;  /* 0x0000800b04002986 */ /* 0x0003e2000c101924 */
[----:B------:R-:W-:-:S03]  /*4cd0*/  ISETP.GT.AND P2, PT, R0, RZ, P5 ;  /* 0x000000ff0000720c */ /* 0x000fc60002f44270 */
[----:B------:R-:W-:Y:S01]  /*4ce0*/  @P1 STG.E desc[UR36][R4.64+0x84], R41 ;  /* 0x0000842904001986 */ /* 0x000fe2000c101924 */
[----:B------:R-:W-:Y:S01]  /*4cf0*/  ISETP.GT.AND P1, PT, R0, RZ, P4 ;  /* 0x000000ff0000720c */ /* 0x000fe20002724270 */
[----:B0-----:R-:W-:Y:S01]  /*4d00*/  FMUL R9, R42, R88 ;  /* 0x000000582a097220 */ /* 0x001fe20000400000 */
[----:B------:R-:W-:-:S04]  /*4d10*/  ISETP.GT.AND P4, PT, R0, 0x8, P4 ;  /* 0x000000080000780c */ /* 0x000fc80002784270 */
[----:B------:R0:W-:Y:S01]  /*4d20*/  @P0 STG.E desc[UR36][R6.64+0x80], R9 ;  /* 0x0000800906000986 */ /* 0x0001e2000c101924 */
[----:B-1----:R-:W-:Y:S01]  /*4d30*/  FMUL R11, R44, R88 ;  /* 0x000000582c0b7220 */ /* 0x002fe20000400000 */
[C---:B------:R-:W-:Y:S02]  /*4d40*/  ISETP.GT.AND P0, PT, R0.reuse, 0x8, P5 ;  /* 0x000000080000780c */ /* 0x040fe40002f04270 */
[----:B------:R-:W-:Y:S01]  /*4d50*/  @P3 STG.E desc[UR36][R6.64+0x84], R43 ;  /* 0x0000842b06003986 */ /* 0x000fe2000c101924 */
[C---:B------:R-:W-:Y:S02]  /*4d60*/  ISETP.GT.AND P5, PT, R3.reuse, 0x30, PT ;  /* 0x000000300300780c */ /* 0x040fe40003fa4270 */
        /* <DEDUP_REMOVED lines=21> */
[----:B------:R-:W-:Y:S02]  /*4ec0*/  ISETP.GT.AND P0, PT, R0, 0x8, P5 ;  /* 0x000000080000780c */ /* 0x000fe40002f04270 */
[----:B------:R-:W-:Y:S01]  /*4ed0*/  @P3 STG.E desc[UR36][R6.64+0xc4], R51 ;  /* 0x0000c43306003986 */ /* 0x000fe2000c101924 */
[----:B------:R-:W-:-:S03]  /*4ee0*/  ISETP.GT.AND P5, PT, R3, 0x40, PT ;  /* 0x000000400300780c */ /* 0x000fc60003fa4270 */
[----:B------:R1:W-:Y:S01]  /*4ef0*/  @P2 STG.E desc[UR36][R4.64+0xe0], R11 ;  /* 0x0000e00b04002986 */ /* 0x0003e2000c101924 */
[----:B------:R-:W-:-:S03]  /*4f00*/  ISETP.GT.AND P3, PT, R0, RZ, P5 ;  /* 0x000000ff0000720c */ /* 0x000fc60002f64270 */
[----:B------:R-:W-:Y:S01]  /*4f10*/  @P1 STG.E desc[UR36][R4.64+0xe4], R53 ;  /* 0x0000e43504001986 */ /* 0x000fe2000c101924 */
[----:B------:R-:W-:Y:S01]  /*4f20*/  ISETP.GT.AND P1, PT, R3, 0x41, PT ;  /* 0x000000410300780c */ /* 0x000fe20003f24270 */
[----:B0-----:R-:W-:-:S03]  /*4f30*/  FMUL R9, R54, R88 ;  /* 0x0000005836097220 */ /* 0x001fc60000400000 */
[----:B------:R-:W-:Y:S02]  /*4f40*/  ISETP.GT.AND P2, PT, R0, RZ, P1 ;  /* 0x000000ff0000720c */ /* 0x000fe40000f44270 */
[----:B------:R0:W-:Y:S01]  /*4f50*/  @P0 STG.E desc[UR36][R6.64+0xe0], R9 ;  /* 0x0000e00906000986 */ /* 0x0001e2000c101924 */
[-C--:B-1----:R-:W-:Y:S01]  /*4f60*/  FMUL R11, R56, R88.reuse ;  /* 0x00000058380b7220 */ /* 0x082fe20000400000 */
[C---:B------:R-:W-:Y:S02]  /*4f70*/  ISETP.GT.AND P0, PT, R0.reuse, 0x8, P5 ;  /* 0x000000080000780c */ /* 0x040fe40002f04270 */
[----:B------:R-:W-:Y:S01]  /*4f80*/  @P4 STG.E desc[UR36][R6.64+0xe4], R55 ;  /* 0x0000e43706004986 */ /* 0x000fe2000c101924 */
[C---:B------:R-:W-:Y:S02]  /*4f90*/  ISETP.GT.AND P1, PT, R0.reuse, 0x8, P1 ;  /* 0x000000080000780c */ /* 0x040fe40000f24270 */
[C---:B------:R-:W-:Y:S01]  /*4fa0*/  ISETP.GT.AND P5, PT, R3.reuse, 0x48, PT ;  /* 0x000000480300780c */ /* 0x040fe20003fa4270 */
[----:B------:R1:W-:Y:S03]  /*4fb0*/  @P3 STG.E desc[UR36][R4.64+0x100], R11 ;  /* 0x0001000b04003986 */ /* 0x0003e6000c101924 */
[----:B------:R-:W-:Y:S01]  /*4fc0*/  ISETP.GT.AND P4, PT, R0, RZ, P5 ;  /* 0x000000ff0000720c */ /* 0x000fe20002f84270 */
[----:B------:R-:W-:Y:S01]  /*4fd0*/  @P2 STG.E desc[UR36][R4.64+0x104], R57 ;  /* 0x0001043904002986 */ /* 0x000fe2000c101924 */
[----:B------:R-:W-:Y:S01]  /*4fe0*/  ISETP.GT.AND P2, PT, R3, 0x49, PT ;  /* 0x000000490300780c */ /* 0x000fe20003f44270 */
[----:B0-----:R-:W-:-:S03]  /*4ff0*/  FMUL R9, R58, R88 ;  /* 0x000000583a097220 */ /* 0x001fc60000400000 */
[----:B------:R-:W-:Y:S02]  /*5000*/  ISETP.GT.AND P3, PT, R0, RZ, P2 ;  /* 0x000000ff0000720c */ /* 0x000fe40001764270 */
[----:B------:R0:W-:Y:S01]  /*5010*/  @P0 STG.E desc[UR36][R6.64+0x100], R9 ;  /* 0x0001000906000986 */ /* 0x0001e2000c101924 */
[----:B-1----:R-:W-:Y:S01]  /*5020*/  FMUL R11, R60, R88 ;  /* 0x000000583c0b7220 */ /* 0x002fe20000400000 */
[C---:B------:R-:W-:Y:S02]  /*5030*/  ISETP.GT.AND P2, PT, R0.reuse, 0x8, P2 ;  /* 0x000000080000780c */ /* 0x040fe40001744270 */
[----:B------:R-:W-:Y:S01]  /*5040*/  @P1 STG.E desc[UR36][R6.64+0x104], R59 ;  /* 0x0001043b06001986 */ /* 0x000fe2000c101924 */
[----:B------:R-:W-:Y:S02]  /*5050*/  ISETP.GT.AND P1, PT, R0, 0x8, P5 ;  /* 0x000000080000780c */ /* 0x000fe40002f24270 */
[C---:B------:R-:W-:Y:S01]  /*5060*/  ISETP.GT.AND P5, PT, R3.reuse, 0x50, PT ;  /* 0x000000500300780c */ /* 0x040fe20003fa4270 */
[----:B------:R1:W-:Y:S01]  /*5070*/  @P4 STG.E desc[UR36][R4.64+0x120], R11 ;  /* 0x0001200b04004986 */ /* 0x0003e2000c101924 */
[----:B------:R-:W-:-:S03]  /*5080*/  ISETP.GT.AND P0, PT, R3, 0x51, PT ;  /* 0x000000510300780c */ /* 0x000fc60003f04270 */
[----:B------:R-:W-:Y:S01]  /*5090*/  @P3 STG.E desc[UR36][R4.64+0x124], R61 ;  /* 0x0001243d04003986 */ /* 0x000fe2000c101924 */
[----:B------:R-:W-:Y:S01]  /*50a0*/  ISETP.GT.AND P3, PT, R0, RZ, P5 ;  /* 0x000000ff0000720c */ /* 0x000fe20002f64270 */
[-C--:B0-----:R-:W-:Y:S01]  /*50b0*/  FMUL R9, R62, R88.reuse ;  /* 0x000000583e097220 */ /* 0x081fe20000400000 */
[C---:B------:R-:W-:Y:S02]  /*50c0*/  ISETP.GT.AND P4, PT, R0.reuse, RZ, P0 ;  /* 0x000000ff0000720c */ /* 0x040fe40000784270 */
[----:B------:R-:W-:Y:S02]  /*50d0*/  ISETP.GT.AND P0, PT, R0, 0x8, P0 ;  /* 0x000000080000780c */ /* 0x000fe40000704270 */
[----:B------:R0:W-:Y:S01]  /*50e0*/  @P1 STG.E desc[UR36][R6.64+0x120], R9 ;  /* 0x0001200906001986 */ /* 0x0001e2000c101924 */
[----:B-1----:R-:W-:Y:S01]  /*50f0*/  FMUL R11, R64, R88 ;  /* 0x00000058400b7220 */ /* 0x002fe20000400000 */
[----:B------:R-:W-:Y:S02]  /*5100*/  ISETP.GT.AND P1, PT, R0, 0x8, P5 ;  /* 0x000000080000780c */ /* 0x000fe40002f24270 */
[----:B------:R-:W-:Y:S01]  /*5110*/  @P2 STG.E desc[UR36][R6.64+0x124], R63 ;  /* 0x0001243f06002986 */ /* 0x000fe2000c101924 */
[----:B------:R-:W-:-:S03]  /*5120*/  ISETP.GT.AND P2, PT, R3, 0x58, PT ;  /* 0x000000580300780c */ /* 0x000fc60003f44270 */
[----:B------:R1:W-:Y:S01]  /*5130*/  @P3 STG.E desc[UR36][R4.64+0x140], R11 ;  /* 0x0001400b04003986 */ /* 0x0003e2000c101924 */
[C---:B------:R-:W-:Y:S02]  /*5140*/  ISETP.GT.AND P3, PT, R3.reuse, 0x59, PT ;  /* 0x000000590300780c */ /* 0x040fe40003f64270 */
[C---:B------:R-:W-:Y:S01]  /*5150*/  ISETP.GT.AND P5, PT, R0.reuse, RZ, P2 ;  /* 0x000000ff0000720c */ /* 0x040fe200017a4270 */
[----:B------:R-:W-:Y:S01]  /*5160*/  @P4 STG.E desc[UR36][R4.64+0x144], R65 ;  /* 0x0001444104004986 */ /* 0x000fe2000c101924 */
[----:B------:R-:W-:Y:S01]  /*5170*/  ISETP.GT.AND P4, PT, R0, RZ, P3 ;  /* 0x000000ff0000720c */ /* 0x000fe20001f84270 */
[-C--:B0-----:R-:W-:Y:S01]  /*5180*/  FMUL R9, R66, R88.reuse ;  /* 0x0000005842097220 */ /* 0x081fe20000400000 */
[C---:B------:R-:W-:Y:S02]  /*5190*/  ISETP.GT.AND P2, PT, R0.reuse, 0x8, P2 ;  /* 0x000000080000780c */ /* 0x040fe40001744270 */
[----:B------:R-:W-:Y:S02]  /*51a0*/  ISETP.GT.AND P3, PT, R0, 0x8, P3 ;  /* 0x000000080000780c */ /* 0x000fe40001f64270 */
[----:B------:R0:W-:Y:S01]  /*51b0*/  @P1 STG.E desc[UR36][R6.64+0x140], R9 ;  /* 0x0001400906001986 */ /* 0x0001e2000c101924 */
[----:B-1----:R-:W-:Y:S01]  /*51c0*/  FMUL R11, R68, R88 ;  /* 0x00000058440b7220 */ /* 0x002fe20000400000 */
[----:B------:R-:W-:-:S02]  /*51d0*/  ISETP.GT.AND P1, PT, R3, 0x61, PT ;  /* 0x000000610300780c */ /* 0x000fc40003f24270 */
[----:B------:R-:W-:Y:S01]  /*51e0*/  @P0 STG.E desc[UR36][R6.64+0x144], R67 ;  /* 0x0001444306000986 */ /* 0x000fe2000c101924 */
[----:B------:R-:W-:-:S03]  /*51f0*/  ISETP.GT.AND P0, PT, R3, 0x60, PT ;  /* 0x000000600300780c */ /* 0x000fc60003f04270 */
[----:B------:R1:W-:Y:S01]  /*5200*/  @P5 STG.E desc[UR36][R4.64+0x160], R11 ;  /* 0x0001600b04005986 */ /* 0x0003e2000c101924 */
[C---:B------:R-:W-:Y:S02]  /*5210*/  ISETP.GT.AND P5, PT, R0.reuse, RZ, P0 ;  /* 0x000000ff0000720c */ /* 0x040fe400007a4270 */
[C---:B------:R-:W-:Y:S01]  /*5220*/  ISETP.GT.AND P0, PT, R0.reuse, 0x8, P0 ;  /* 0x000000080000780c */ /* 0x040fe20000704270 */
[----:B------:R-:W-:Y:S01]  /*5230*/  @P4 STG.E desc[UR36][R4.64+0x164], R69 ;  /* 0x0001644504004986 */ /* 0x000fe2000c101924 */
[----:B------:R-:W-:Y:S01]  /*5240*/  ISETP.GT.AND P4, PT, R0, RZ, P1 ;  /* 0x000000ff0000720c */ /* 0x000fe20000f84270 */
[----:B0-----:R-:W-:Y:S01]  /*5250*/  FMUL R9, R70, R88 ;  /* 0x0000005846097220 */ /* 0x001fe20000400000 */
[----:B------:R-:W-:-:S04]  /*5260*/  ISETP.GT.AND P1, PT, R0, 0x8, P1 ;  /* 0x000000080000780c */ /* 0x000fc80000f24270 */
[----:B------:R0:W-:Y:S01]  /*5270*/  @P2 STG.E desc[UR36][R6.64+0x160], R9 ;  /* 0x0001600906002986 */ /* 0x0001e2000c101924 */
[----:B-1----:R-:W-:Y:S01]  /*5280*/  FMUL R11, R72, R88 ;  /* 0x00000058480b7220 */ /* 0x002fe20000400000 */
[C---:B------:R-:W-:Y:S02]  /*5290*/  ISETP.GT.AND P2, PT, R3.reuse, 0x68, PT ;  /* 0x000000680300780c */ /* 0x040fe40003f44270 */
        /* <DEDUP_REMOVED lines=22> */
[-C--:B-1----:R-:W-:Y:S01]  /*5400*/  FMUL R11, R80, R88.reuse ;  /* 0x00000058500b7220 */ /* 0x082fe20000400000 */
[C---:B------:R-:W-:Y:S02]  /*5410*/  ISETP.GT.AND P2, PT, R3.reuse, 0x78, PT ;  /* 0x000000780300780c */ /* 0x040fe40003f44270 */
[----:B------:R-:W-:Y:S01]  /*5420*/  @P3 STG.E desc[UR36][R6.64+0x1a4], R79 ;  /* 0x0001a44f06003986 */ /* 0x000fe2000c101924 */
[----:B------:R-:W-:Y:S01]  /*5430*/  ISETP.GT.AND P3, PT, R3, 0x79, PT ;  /* 0x000000790300780c */ /* 0x000fe20003f64270 */
[-C--:B------:R-:W-:Y:S02]  /*5440*/  FMUL R3, R82, R88.reuse ;  /* 0x0000005852037220 */ /* 0x080fe40000400000 */
[----:B------:R1:W-:Y:S01]  /*5450*/  @P5 STG.E desc[UR36][R4.64+0x1c0], R11 ;  /* 0x0001c00b04005986 */ /* 0x0003e2000c101924 */
[C---:B------:R-:W-:Y:S02]  /*5460*/  ISETP.GT.AND P5, PT, R0.reuse, RZ, P3 ;  /* 0x000000ff0000720c */ /* 0x040fe40001fa4270 */
[C---:B------:R-:W-:Y:S01]  /*5470*/  ISETP.GT.AND P3, PT, R0.reuse, 0x8, P3 ;  /* 0x000000080000780c */ /* 0x040fe20001f64270 */
[----:B------:R-:W-:Y:S01]  /*5480*/  @P4 STG.E desc[UR36][R4.64+0x1c4], R81 ;  /* 0x0001c45104004986 */ /* 0x000fe2000c101924 */
[----:B------:R-:W-:Y:S01]  /*5490*/  ISETP.GT.AND P4, PT, R0, RZ, P2 ;  /* 0x000000ff0000720c */ /* 0x000fe20001784270 */
[-C--:B0-----:R-:W-:Y:S01]  /*54a0*/  FMUL R9, R84, R88.reuse ;  /* 0x0000005854097220 */ /* 0x081fe20000400000 */
[----:B------:R-:W-:Y:S01]  /*54b0*/  ISETP.GT.AND P2, PT, R0, 0x8, P2 ;  /* 0x000000080000780c */ /* 0x000fe20001744270 */
[----:B------:R-:W-:Y:S04]  /*54c0*/  @P0 STG.E desc[UR36][R6.64+0x1c0], R3 ;  /* 0x0001c00306000986 */ /* 0x000fe8000c101924 */
[----:B------:R-:W-:Y:S01]  /*54d0*/  @P1 STG.E desc[UR36][R6.64+0x1c4], R83 ;  /* 0x0001c45306001986 */ /* 0x000fe2000c101924 */
[----:B-1----:R-:W-:-:S05]  /*54e0*/  FMUL R11, R86, R88 ;  /* 0x00000058560b7220 */ /* 0x002fca0000400000 */
[----:B------:R-:W-:Y:S04]  /*54f0*/  @P4 STG.E desc[UR36][R4.64+0x1e0], R9 ;  /* 0x0001e00904004986 */ /* 0x000fe8000c101924 */
[----:B------:R0:W-:Y:S02]  /*5500*/  @P5 STG.E desc[UR36][R4.64+0x1e4], R85 ;  /* 0x0001e45504005986 */ /* 0x0001e4000c101924 */
[----:B0-----:R-:W-:Y:S02]  /*5510*/  @P2 IMAD.MOV.U32 R4, RZ, RZ, R6 ;  /* 0x000000ffff042224 */ /* 0x001fe400078e0006 */
[----:B------:R-:W-:-:S05]  /*5520*/  @P2 IMAD.MOV.U32 R5, RZ, RZ, R7 ;  /* 0x000000ffff052224 */ /* 0x000fca00078e0007 */
[----:B------:R0:W-:Y:S04]  /*5530*/  @P2 STG.E desc[UR36][R4.64+0x1e0], R11 ;  /* 0x0001e00b04002986 */ /* 0x0001e8000c101924 */
[----:B------:R0:W-:Y:S02]  /*5540*/  @P3 STG.E desc[UR36][R6.64+0x1e4], R87 ;  /* 0x0001e45706003986 */ /* 0x0001e4000c101924 */
.L_x_159:
[----:B------:R-:W-:Y:S05]  /*5550*/  BSYNC B0 ;  /* 0x0000000000007941 */ /* 0x000fea0003800000 */
.L_x_33:
[----:B0-----:R-:W2:Y:S01]  /*5560*/  LDL.64 R4, [R1] ;  /* 0x0000000001047983 */ /* 0x001ea20000100a00 */
[----:B------:R-:W-:Y:S01]  /*5570*/  ULDC.64 UR4, c[0x0][0x650] ;  /* 0x0001940000047ab9 */ /* 0x000fe20000000a00 */
[----:B------:R-:W-:Y:S02]  /*5580*/  IMAD.U32 R0, RZ, RZ, UR44 ;  /* 0x0000002cff007e24 */ /* 0x000fe4000f8e00ff */
[----:B------:R-:W-:Y:S02]  /*5590*/  IMAD.MOV.U32 R22, RZ, RZ, -0x1 ;  /* 0xffffffffff167424 */ /* 0x000fe400078e00ff */
[----:B------:R0:W-:Y:S01]  /*55a0*/  SYNCS.ARRIVE.TRANS64.A1T0 RZ, [R0+UR46], RZ ;  /* 0x000000ff00ff79a7 */ /* 0x0001e2000810002e */
[----:B------:R-:W-:Y:S02]  /*55b0*/  IMAD.MOV.U32 R18, RZ, RZ, -0x1 ;  /* 0xffffffffff127424 */ /* 0x000fe400078e00ff */
[----:B------:R-:W-:Y:S01]  /*55c0*/  IMAD.MOV.U32 R19, RZ, RZ, -0x1 ;  /* 0xffffffffff137424 */ /* 0x000fe200078e00ff */
[----:B0-----:R-:W-:-:S02]  /*55d0*/  PRMT R0, RZ, 0x7610, R0 ;  /* 0x00007610ff007816 */ /* 0x001fc40000000000 */
[----:B--2---:R-:W-:-:S05]  /*55e0*/  LEA R16, P0, R4, R16, 0x1 ;  /* 0x0000001004107211 */ /* 0x004fca00078008ff */
[----:B------:R-:W-:Y:S01]  /*55f0*/  IMAD.X R17, R98, 0x1, R17, P0 ;  /* 0x0000000162117824 */ /* 0x000fe200000e0611 */
[----:B------:R-:W-:-:S04]  /*5600*/  ISETP.GE.U32.AND P0, PT, R16, UR4, PT ;  /* 0x0000000410007c0c */ /* 0x000fc8000bf06070 */
[----:B------:R-:W-:-:S13]  /*5610*/  ISETP.GE.U32.AND.EX P0, PT, R17, UR5, PT, P0 ;  /* 0x0000000511007c0c */ /* 0x000fda000bf06100 */
[----:B------:R-:W-:Y:S05]  /*5620*/  @P0 BRA `(.L_x_160) ;  /* 0x00000004004c0947 */ /* 0x000fea0003800000 */
[----:B-1-3--:R-:W0:Y:S01]  /*5630*/  LDC.64 R10, c[0x0][0x628] ;  /* 0x00018a00ff0a7b82 */ /* 0x00ae220000000a00 */
[----:B------:R-:W1:Y:S01]  /*5640*/  S2R R12, SR_CTAID.X ;  /* 0x00000000000c7919 */ /* 0x000e620000002500 */
[----:B------:R-:W-:Y:S02]  /*5650*/  IMAD.MOV.U32 R8, RZ, RZ, R16 ;  /* 0x000000ffff087224 */ /* 0x000fe400078e0010 */
[----:B------:R-:W-:Y:S01]  /*5660*/  IMAD.MOV.U32 R9, RZ, RZ, R17 ;  /* 0x000000ffff097224 */ /* 0x000fe200078e0011 */
[----:B------:R-:W2:Y:S03]  /*5670*/  S2R R18, SR_CTAID.Y ;  /* 0x0000000000127919 */ /* 0x000ea60000002600 */
[----:B------:R-:W3:Y:S08]  /*5680*/  LDC R0, c[0x0][0x630] ;  /* 0x00018c00ff007b82 */ /* 0x000ef00000000800 */
[----:B------:R-:W1:Y:S01]  /*5690*/  LDC.64 R14, c[0x0][0x620] ;  /* 0x00018800ff0e7b82 */ /* 0x000e620000000a00 */
[----:B0-----:R-:W-:-:S04]  /*56a0*/  ISETP.NE.U32.AND P0, PT, R10, RZ, PT ;  /* 0x000000ff0a00720c */ /* 0x001fc80003f05070 */
[----:B------:R-:W-:-:S13]  /*56b0*/  ISETP.NE.AND.EX P0, PT, R11, RZ, PT, P0 ;  /* 0x000000ff0b00720c */ /* 0x000fda0003f05300 */
[----:B-123--:R-:W-:Y:S05]  /*56c0*/  @!P0 BRA `(.L_x_161) ;  /* 0x0000000000288947 */ /* 0x00efea0003800000 */
[----:B------:R-:W0:Y:S02]  /*56d0*/  LDC R3, c[0x0][0x634] ;  /* 0x00018d00ff037b82 */ /* 0x000e240000000800 */
[----:B0-----:R-:W-:-:S05]  /*56e0*/  IADD3 R3, P0, R16, R3, RZ ;  /* 0x0000000310037210 */ /* 0x001fca0007f1e0ff */
[----:B------:R-:W-:-:S04]  /*56f0*/  IMAD.X R13, RZ, RZ, R17, P0 ;  /* 0x000000ffff0d7224 */ /* 0x000fc800000e0611 */
[----:B------:R-:W-:-:S04]  /*5700*/  IMAD.WIDE.U32 R4, R13, R10, RZ ;  /* 0x0000000a0d047225 */ /* 0x000fc800078e00ff */
[----:B----4-:R-:W-:-:S04]  /*5710*/  IMAD.WIDE.U32 R6, P0, R3, R11, R4 ;  /* 0x0000000b03067225 */ /* 0x010fc80007800004 */
[----:B------:R-:W-:-:S04]  /*5720*/  IMAD.WIDE.U32 R4, R3, R10, RZ ;  /* 0x0000000a03047225 */ /* 0x000fc800078e00ff */
[----:B------:R-:W-:Y:S01]  /*5730*/  IMAD.X R9, RZ, RZ, RZ, P0 ;  /* 0x000000ffff097224 */ /* 0x000fe200000e06ff */
[----:B------:R-:W-:Y:S01]  /*5740*/  IADD3 RZ, P0, R5, R6, RZ ;  /* 0x0000000605ff7210 */ /* 0x000fe20007f1e0ff */
[----:B------:R-:W-:-:S04]  /*5750*/  IMAD.MOV.U32 R8, RZ, RZ, R7 ;  /* 0x000000ffff087224 */ /* 0x000fc800078e0007 */
[----:B------:R-:W-:-:S08]  /*5760*/  IMAD.WIDE.U32.X R8, R13, R11, R8, P0 ;  /* 0x0000000b0d087225 */ /* 0x000fd000000e0408 */
.L_x_161:
[-CC-:B------:R-:W-:Y:S01]  /*5770*/  SHF.R.U64 R19, R8, R0.reuse, R9.reuse ;  /* 0x0000000008137219 */ /* 0x180fe20000001209 */
[----:B------:R-:W0:Y:S01]  /*5780*/  LDC.64 R24, c[0x0][0x640] ;  /* 0x00019000ff187b82 */ /* 0x000e220000000a00 */
[----:B------:R-:W-:Y:S01]  /*5790*/  SHF.R.U32.HI R0, RZ, R0, R9 ;  /* 0x00000000ff007219 */ /* 0x000fe20000011609 */
[----:B------:R-:W-:Y:S01]  /*57a0*/  ULDC UR4, c[0x0][0x150] ;  /* 0x0000540000047ab9 */ /* 0x000fe20000000800 */
[----:B------:R-:W-:Y:S02]  /*57b0*/  IADD3 R3, P0, RZ, -R19, RZ ;  /* 0x80000013ff037210 */ /* 0x000fe40007f1e0ff */
[----:B----4-:R-:W-:-:S03]  /*57c0*/  I2FP.F32.U32 R7, R12 ;  /* 0x0000000c00077245 */ /* 0x010fc60000201000 */
[----:B------:R-:W1:Y:S01]  /*57d0*/  LDC R6, c[0x0][0x618] ;  /* 0x00018600ff067b82 */ /* 0x000e620000000800 */
[----:B------:R-:W-:Y:S02]  /*57e0*/  IMAD.X R5, RZ, RZ, ~R0, P0 ;  /* 0x000000ffff057224 */ /* 0x000fe400000e0e00 */
[----:B------:R-:W-:Y:S01]  /*57f0*/  FMUL R7, R7, UR4 ;  /* 0x0000000407077c20 */ /* 0x000fe20008400000 */
[----:B------:R-:W-:Y:S01]  /*5800*/  ULDC UR4, c[0x0][0x154] ;  /* 0x0000550000047ab9 */ /* 0x000fe20000000800 */
[-C--:B------:R-:W-:Y:S02]  /*5810*/  IMAD R0, R5, R14.reuse, RZ ;  /* 0x0000000e05007224 */ /* 0x080fe400078e02ff */
[C---:B------:R-:W-:Y:S01]  /*5820*/  IMAD.WIDE.U32 R4, R3.reuse, R14, R16 ;  /* 0x0000000e03047225 */ /* 0x040fe200078e0010 */
[----:B------:R-:W2:Y:S01]  /*5830*/  LDC R8, c[0x0][0x608] ;  /* 0x00018200ff087b82 */ /* 0x000ea20000000800 */
[----:B------:R-:W3:Y:S02]  /*5840*/  F2I.U32.TRUNC.NTZ R7, R7 ;  /* 0x0000000700077305 */ /* 0x000ee4000020f000 */
[----:B------:R-:W-:Y:S01]  /*5850*/  IMAD R3, R3, R15, R0 ;  /* 0x0000000f03037224 */ /* 0x000fe200078e0200 */
[----:B------:R-:W-:-:S03]  /*5860*/  I2FP.F32.U32 R0, R18 ;  /* 0x0000001200007245 */ /* 0x000fc60000201000 */
[----:B------:R-:W-:Y:S01]  /*5870*/  IMAD.IADD R3, R5, 0x1, R3 ;  /* 0x0000000105037824 */ /* 0x000fe200078e0203 */
[----:B------:R-:W4:Y:S01]  /*5880*/  LDC R11, c[0x0][0x658] ;  /* 0x00019600ff0b7b82 */ /* 0x000f220000000800 */
[----:B0-----:R-:W-:-:S04]  /*5890*/  ISETP.NE.U32.AND P0, PT, R24, RZ, PT ;  /* 0x000000ff1800720c */ /* 0x001fc80003f05070 */
[----:B------:R-:W-:-:S03]  /*58a0*/  ISETP.NE.AND.EX P0, PT, R25, RZ, PT, P0 ;  /* 0x000000ff1900720c */ /* 0x000fc60003f05300 */
[----:B------:R-:W0:Y:S01]  /*58b0*/  LDC R9, c[0x0][0x144] ;  /* 0x00005100ff097b82 */ /* 0x000e220000000800 */
[-C--:B-1----:R-:W-:Y:S01]  /*58c0*/  SHF.R.U64 R10, R4, R6.reuse, R3 ;  /* 0x00000006040a7219 */ /* 0x082fe20000001203 */
[----:B---3--:R-:W-:Y:S01]  /*58d0*/  IMAD.MOV R7, RZ, RZ, -R7 ;  /* 0x000000ffff077224 */ /* 0x008fe200078e0a07 */
[----:B------:R-:W-:Y:S01]  /*58e0*/  SHF.R.U32.HI R3, RZ, R6, R3 ;  /* 0x00000006ff037219 */ /* 0x000fe20000011603 */
[----:B------:R-:W-:-:S04]  /*58f0*/  FMUL R6, R0, UR4 ;  /* 0x0000000400067c20 */ /* 0x000fc80008400000 */
[----:B------:R-:W1:Y:S01]  /*5900*/  LDC R21, c[0x0][0x148] ;  /* 0x00005200ff157b82 */ /* 0x000e620000000800 */
[----:B------:R3:W0:Y:S01]  /*5910*/  F2I.U32.TRUNC.NTZ R14, R6 ;  /* 0x00000006000e7305 */ /* 0x000622000020f000 */
[-CC-:B--2---:R-:W-:Y:S02]  /*5920*/  SHF.R.U64 R13, R10, R8.reuse, R3.reuse ;  /* 0x000000080a0d7219 */ /* 0x184fe40000001203 */
[----:B------:R-:W-:-:S04]  /*5930*/  SHF.R.U32.HI R0, RZ, R8, R3 ;  /* 0x00000008ff007219 */ /* 0x000fc80000011603 */
[----:B------:R-:W2:Y:S01]  /*5940*/  LDC R20, c[0x0][0x648] ;  /* 0x00019200ff147b82 */ /* 0x000ea20000000800 */
[-CC-:B----4-:R-:W-:Y:S02]  /*5950*/  SHF.R.U64 R15, R13, R11.reuse, R0.reuse ;  /* 0x0000000b0d0f7219 */ /* 0x190fe40000001200 */
[----:B------:R-:W-:-:S03]  /*5960*/  SHF.R.U32.HI R5, RZ, R11, R0 ;  /* 0x0000000bff057219 */ /* 0x000fc60000011600 */
[----:B------:R-:W-:Y:S02]  /*5970*/  IMAD.MOV.U32 R4, RZ, RZ, R15 ;  /* 0x000000ffff047224 */ /* 0x000fe400078e000f */
[----:B------:R-:W4:Y:S01]  /*5980*/  LDC R26, c[0x0][0x638] ;  /* 0x00018e00ff1a7b82 */ /* 0x000f220000000800 */
[----:B0-----:R-:W-:-:S07]  /*5990*/  IMAD R22, R9, R7, R12 ;  /* 0x0000000709167224 */ /* 0x001fce00078e020c */
[----:B------:R-:W0:Y:S08]  /*59a0*/  LDC R27, c[0x0][0x610] ;  /* 0x00018400ff1b7b82 */ /* 0x000e300000000800 */
[----:B------:R-:W0:Y:S01]  /*59b0*/  LDC R28, c[0x0][0x600] ;  /* 0x00018000ff1c7b82 */ /* 0x000e220000000800 */
[----:B-123--:R-:W-:Y:S05]  /*59c0*/  @!P0 BRA `(.L_x_162) ;  /* 0x0000000000288947 */ /* 0x00efea0003800000 */
[----:B------:R-:W1:Y:S02]  /*59d0*/  LDC R0, c[0x0][0x64c] ;  /* 0x00019300ff007b82 */ /* 0x000e640000000800 */
[----:B-1----:R-:W-:-:S05]  /*59e0*/  IADD3 R3, P0, R15, R0, RZ ;  /* 0x000000000f037210 */ /* 0x002fca0007f1e0ff */
        /* <DEDUP_REMOVED lines=8> */
.L_x_162:
[----:B------:R-:W-:Y:S01]  /*5a70*/  ISETP.NE.AND P0, PT, R2, 0x1, PT ;  /* 0x000000010200780c */ /* 0x000fe20003f05270 */
[----:B------:R-:W-:Y:S01]  /*5a80*/  IMAD.MOV R14, RZ, RZ, -R14 ;  /* 0x000000ffff0e7224 */ /* 0x000fe200078e0a0e */
[----:B------:R-:W-:Y:S02]  /*5a90*/  SHF.R.U64 R0, R4, R20, R5 ;  /* 0x0000001404007219 */ /* 0x000fe40000001205 */
[----:B------:R-:W-:Y:S02]  /*5aa0*/  LOP3.LUT R3, R13, R100, RZ, 0xc0, !PT ;  /* 0x000000640d037212 */ /* 0x000fe400078ec0ff */
[----:B------:R-:W-:Y:S01]  /*5ab0*/  LOP3.LUT R5, R10, R99, RZ, 0xc0, !PT ;  /* 0x000000630a057212 */ /* 0x000fe200078ec0ff */
[----:B------:R-:W-:Y:S02]  /*5ac0*/  IMAD.MOV R4, RZ, RZ, -R0 ;  /* 0x000000ffff047224 */ /* 0x000fe400078e0a00 */
[----:B------:R-:W-:Y:S02]  /*5ad0*/  IMAD R3, R96, R0, R3 ;  /* 0x0000000060037224 */ /* 0x000fe400078e0203 */
[----:B----4-:R-:W-:-:S02]  /*5ae0*/  IMAD R0, R4, R26, R15 ;  /* 0x0000001a04007224 */ /* 0x010fc400078e020f */
[----:B------:R-:W-:Y:S02]  /*5af0*/  @P0 IMAD R22, R21, R14, R18 ;  /* 0x0000000e15160224 */ /* 0x000fe400078e0212 */
[----:B------:R-:W-:Y:S02]  /*5b00*/  IMAD.MOV.U32 R4, RZ, RZ, 0x1 ;  /* 0x00000001ff047424 */ /* 0x000fe400078e00ff */
[----:B0-----:R-:W-:Y:S02]  /*5b10*/  IMAD R22, R3, R27, R22 ;  /* 0x0000001b03167224 */ /* 0x001fe400078e0216 */
[----:B------:R-:W-:Y:S01]  /*5b20*/  IMAD R3, R0, R28, R5 ;  /* 0x0000001c00037224 */ /* 0x000fe200078e0205 */
[----:B------:R-:W-:-:S04]  /*5b30*/  PRMT R0, R4, 0x7610, R0 ;  /* 0x0000761004007816 */ /* 0x000fc80000000000 */
[----:B------:R-:W-:Y:S02]  /*5b40*/  SEL R18, R3, R22, !P0 ;  /* 0x0000001603127207 */ /* 0x000fe40004000000 */
[----:B------:R-:W-:-:S07]  /*5b50*/  SEL R22, R22, R3, !P0 ;  /* 0x0000000316167207 */ /* 0x000fce0004000000 */
.L_x_160:
[----:B------:R-:W-:Y:S01]  /*5b60*/  LOP3.LUT P0, RZ, R0, 0xff, RZ, 0xc0, !PT ;  /* 0x000000ff00ff7812 */ /* 0x000fe2000780c0ff */
[----:B------:R-:W-:Y:S01]  /*5b70*/  UIMAD.WIDE.U32 UR4, UR38, 0x38e38e39, URZ ;  /* 0x38e38e39260478a5 */ /* 0x000fe2000f8e003f */
[----:B------:R-:W-:-:S03]  /*5b80*/  LOP3.LUT R103, R103, 0x1, RZ, 0x3c, !PT ;  /* 0x0000000167677812 */ /* 0x000fc600078e3cff */
[----:B------:R-:W-:-:S04]  /*5b90*/  USHF.R.U32.HI UR4, URZ, 0x1, UR5 ;  /* 0x000000013f047899 */ /* 0x000fc80008011605 */
[----:B------:R-:W-:-:S04]  /*5ba0*/  UIMAD UR38, UR4, -0x9, UR38 ;  /* 0xfffffff7042678a4 */ /* 0x000fc8000f8e0226 */
[----:B------:R-:W-:Y:S08]  /*5bb0*/  @P0 BRA `(.L_x_163) ;  /* 0xffffffb8008c0947 */ /* 0x000ff0000383ffff */
[----:B------:R-:W-:Y:S05]  /*5bc0*/  EXIT ;  /* 0x000000000000794d */ /* 0x000fea0003800000 */
.L_x_14:
[----:B------:R-:W-:-:S08]  /*5bd0*/  ISETP.NE.AND P0, PT, R14, RZ, PT ;  /* 0x000000ff0e00720c */ /* 0x000fd00003f05270 */
[----:B0-----:R-:W0:-:S00]  /*5be0*/  USETMAXREG.DEALLOC.CTAPOOL 0x28 ;  /* 0x00000028000079c8 */ /* 0x001e0000080e0500 */
[----:B------:R-:W-:Y:S05]  /*5bf0*/  @P0 EXIT ;  /* 0x000000000000094d */ /* 0x000fea0003800000 */
[----:B0-----:R-:W-:Y:S01]  /*5c00*/  LOP3.LUT P0, RZ, R3, 0xff, RZ, 0xc0, !PT ;  /* 0x000000ff03ff7812 */ /* 0x001fe2000780c0ff */
[----:B------:R-:W-:Y:S02]  /*5c10*/  IMAD.MOV.U32 R3, RZ, RZ, 0x1 ;  /* 0x00000001ff037424 */ /* 0x000fe400078e00ff */
[----:B------:R-:W-:-:S10]  /*5c20*/  IMAD.MOV.U32 R8, RZ, RZ, RZ ;  /* 0x000000ffff087224 */ /* 0x000fd400078e00ff */
[----:B------:R-:W-:Y:S05]  /*5c30*/  @!P0 BRA `(.L_x_164) ;  /* 0x0000000c000c8947 */ /* 0x000fea0003800000 */
[----:B------:R-:W-:Y:S01]  /*5c40*/  LOP3.LUT P0, RZ, R4, 0x1f, RZ, 0xc0, !PT ;  /* 0x0000001f04ff7812 */ /* 0x000fe2000780c0ff */
[----:B------:R-:W-:Y:S01]  /*5c50*/  ULDC UR5, c[0x0][0x658] ;  /* 0x0001960000057ab9 */ /* 0x000fe20000000800 */
[----:B------:R-:W-:Y:S01]  /*5c60*/  UMOV UR6, 0xffffffff ;  /* 0xffffffff00067882 */ /* 0x000fe20000000000 */
[----:B------:R-:W-:Y:S01]  /*5c70*/  BSSY B0, `(.L_x_164) ;  /* 0x00000bf000007945 */ /* 0x000fe20003800000 */
[----:B------:R-:W-:Y:S01]  /*5c80*/  USHF.L.U32 UR6, UR6, UR5, URZ ;  /* 0x0000000506067299 */ /* 0x000fe2000800063f */
[C---:B------:R-:W-:Y:S01]  /*5c90*/  ISETP.NE.AND P2, PT, R5.reuse, RZ, PT ;  /* 0x000000ff0500720c */ /* 0x040fe20003f45270 */
[----:B------:R-:W-:Y:S01]  /*5ca0*/  IMAD.MOV.U32 R10, RZ, RZ, 0x1 ;  /* 0x00000001ff0a7424 */ /* 0x000fe200078e00ff */
[----:B------:R-:W-:Y:S01]  /*5cb0*/  ISETP.NE.OR P0, PT, R5, RZ, !P0 ;  /* 0x000000ff0500720c */ /* 0x000fe20004705670 */
[----:B------:R-:W-:Y:S01]  /*5cc0*/  IMAD.MOV.U32 R3, RZ, RZ, 0x1 ;  /* 0x00000001ff037424 */ /* 0x000fe200078e00ff */
[----:B------:R-:W-:Y:S01]  /*5cd0*/  LOP3.LUT R9, R23, 0x2, RZ, 0xfc, !PT ;  /* 0x0000000217097812 */ /* 0x000fe200078efcff */
[----:B------:R-:W-:Y:S01]  /*5ce0*/  IMAD.MOV.U32 R8, RZ, RZ, RZ ;  /* 0x000000ffff087224 */ /* 0x000fe200078e00ff */
[----:B------:R-:W-:Y:S01]  /*5cf0*/  ULDC UR4, c[0x0][0x600] ;  /* 0x0001800000047ab9 */ /* 0x000fe20000000800 */
[----:B------:R-:W-:Y:S01]  /*5d00*/  UMOV UR7, 0x1 ;  /* 0x0000000100077882 */ /* 0x000fe20000000000 */
[----:B------:R-:W-:-:S02]  /*5d10*/  UIADD3 UR19, UR40, 0x1, URZ ;  /* 0x0000000128137890 */ /* 0x000fc4000fffe03f */
[----:B------:R-:W-:Y:S02]  /*5d20*/  UIADD3 UR15, UR4, -0x1, URZ ;  /* 0xffffffff040f7890 */ /* 0x000fe4000fffe03f */
[----:B------:R-:W-:Y:S02]  /*5d30*/  USHF.L.U32 UR17, UR7, UR5, URZ ;  /* 0x0000000507117299 */ /* 0x000fe4000800063f */
[----:B------:R-:W-:Y:S01]  /*5d40*/  ULOP3.LUT UR16, URZ, UR6, URZ, 0x33, !UPT ;  /* 0x000000063f107292 */ /* 0x000fe2000f8e333f */
[----:B------:R-:W-:-:S11]  /*5d50*/  ULDC.64 UR20, c[0x0][0x198] ;  /* 0x0000660000147ab9 */ /* 0x000fd60000000a00 */
.L_x_176:
[----:B------:R-:W-:-:S03]  /*5d60*/  UMOV UR4, 0xffffffff ;  /* 0xffffffff00047882 */ /* 0x000fc60000000000 */
[----:B------:R-:W-:Y:S05]  /*5d70*/  BRA.DIV UR4, `(.L_x_165) ;  /* 0x00000012048c7947 */ /* 0x000fea000b800000 */
[----:B------:R-:W-:-:S13]  /*5d80*/  ELECT P6, URZ, PT ;  /* 0x00000000003f782f */ /* 0x000fda00038c0000 */
.L_x_194:
[----:B------:R-:W0:Y:S01]  /*5d90*/  LDC R4, c[0x0][0x28c] ;  /* 0x0000a300ff047b82 */ /* 0x000e220000000800 */
[----:B------:R-:W-:Y:S01]  /*5da0*/  BSSY B1, `(.L_x_166) ;  /* 0x0000037000017945 */ /* 0x000fe20003800000 */
[----:B0-----:R-:W-:-:S13]  /*5db0*/  ISETP.LT.OR P6, PT, R4, 0x1, !P6 ;  /* 0x000000010400780c */ /* 0x001fda00077c1670 */
[----:B------:R-:W-:Y:S05]  /*5dc0*/  @P6 BRA `(.L_x_167) ;  /* 0x0000000000d06947 */ /* 0x000fea0003800000 */
[----:B------:R-:W-:Y:S02]  /*5dd0*/  IMAD.SHL.U32 R18, R18, 0x80, RZ ;  /* 0x0000008012127824 */ /* 0x000fe400078e00ff */
[----:B------:R-:W-:Y:S02]  /*5de0*/  IMAD.SHL.U32 R22, R22, 0x40, RZ ;  /* 0x0000004016167824 */ /* 0x000fe400078e00ff */
[----:B------:R-:W-:Y:S02]  /*5df0*/  IMAD.MOV.U32 R13, RZ, RZ, RZ ;  /* 0x000000ffff0d7224 */ /* 0x000fe400078e00ff */
[----:B------:R-:W-:Y:S02]  /*5e00*/  IMAD.U32 R14, RZ, RZ, UR19 ;  /* 0x00000013ff0e7e24 */ /* 0x000fe4000f8e00ff */
[----:B------:R-:W-:Y:S02]  /*5e10*/  IMAD.MOV.U32 R4, RZ, RZ, R3 ;  /* 0x000000ffff047224 */ /* 0x000fe400078e0003 */
[----:B------:R-:W-:-:S07]  /*5e20*/  IMAD.MOV.U32 R5, RZ, RZ, R8 ;  /* 0x000000ffff057224 */ /* 0x000fce00078e0008 */
.L_x_171:
[----:B------:R-:W0:Y:S01]  /*5e30*/  S2R R7, SR_CgaCtaId ;  /* 0x0000000000077919 */ /* 0x000e220000008800 */
[----:B------:R-:W-:-:S04]  /*5e40*/  MOV R6, 0x400 ;  /* 0x0000040000067802 */ /* 0x000fc80000000f00 */
[----:B0-----:R-:W-:Y:S02]  /*5e50*/  LEA R12, R7, R6, 0x18 ;  /* 0x00000006070c7211 */ /* 0x001fe400078ec0ff */
[----:B------:R-:W-:Y:S01]  /*5e60*/  SHF.L.U32 R6, R4, 0x1f, RZ ;  /* 0x0000001f04067819 */ /* 0x000fe200000006ff */
[----:B------:R-:W0:Y:S02]  /*5e70*/  @!P2 LDC R7, c[0x0][0x500] ;  /* 0x00014000ff07ab82 */ /* 0x000e240000000800 */
[----:B------:R-:W-:-:S04]  /*5e80*/  IMAD R11, R5, 0x8, R12 ;  /* 0x00000008050b7824 */ /* 0x000fc800078e020c */
[----:B------:R-:W1:Y:S02]  /*5e90*/  SYNCS.PHASECHK.TRANS64.TRYWAIT P1, [R11+URZ+0x48], R6 ;  /* 0x000048060b0075a7 */ /* 0x000e64000802017f */
[----:B-1----:R-:W-:Y:S05]  /*5ea0*/  @!P1 BRA `(.L_x_168) ;  /* 0x0000001000609947 */ /* 0x002fea0003800000 */
.L_x_195:
[----:B-1----:R-:W-:Y:S01]  /*5eb0*/  PRMT R6, R9, 0x9910, RZ ;  /* 0x0000991009067816 */ /* 0x002fe200000000ff */
[----:B0-----:R0:W-:Y:S03]  /*5ec0*/  @!P2 SYNCS.ARRIVE.TRANS64 RZ, [R11+URZ], R7 ;  /* 0x000000070bffa9a7 */ /* 0x0011e6000800003f */
[----:B------:R-:W-:-:S13]  /*5ed0*/  ISETP.NE.AND P1, PT, R6, 0x2, PT ;  /* 0x000000020600780c */ /* 0x000fda0003f25270 */
[----:B0-----:R-:W-:Y:S05]  /*5ee0*/  @P1 BRA `(.L_x_169) ;  /* 0x0000000000041947 */ /* 0x001fea0003800000 */
[----:B------:R-:W-:Y:S01]  /*5ef0*/  BPT.TRAP 0x1 ;  /* 0x000000040000795c */ /* 0x000fe20000300000 */
.L_x_169:
[----:B------:R-:W-:Y:S05]  /*5f00*/  @P0 BRA `(.L_x_170) ;  /* 0x0000000000040947 */ /* 0x000fea0003800000 */
[----:B------:R-:W-:Y:S01]  /*5f10*/  BPT.TRAP 0x1 ;  /* 0x000000040000795c */ /* 0x000fe20000300000 */
.L_x_170:
[--C-:B------:R-:W-:Y:S01]  /*5f20*/  IMAD R6, R5, 0x2000, R12.reuse ;  /* 0x0000200005067824 */ /* 0x100fe200078e020c */
[----:B------:R-:W-:Y:S01]  /*5f30*/  R2UR UR9, R11 ;  /* 0x000000000b0972ca */ /* 0x000fe200000e0000 */
[C---:B------:R-:W-:Y:S01]  /*5f40*/  IMAD R12, R5.reuse, 0x4000, R12 ;  /* 0x00004000050c7824 */ /* 0x040fe200078e020c */
[----:B------:R-:W-:Y:S01]  /*5f50*/  UIADD3 UR4, UP0, UR20, 0xf0, URZ ;  /* 0x000000f014047890 */ /* 0x000fe2000ff1e03f */
[----:B------:R-:W-:Y:S01]  /*5f60*/  VIADD R14, R14, 0xffffffff ;  /* 0xffffffff0e0e7836 */ /* 0x000fe20000000000 */
[----:B------:R-:W-:Y:S01]  /*5f70*/  R2UR UR5, R6 ;  /* 0x00000000060572ca */ /* 0x000fe200000e0000 */
[----:B------:R-:W-:Y:S01]  /*5f80*/  UIADD3 UR22, UP1, UR20, 0x1f0, URZ ;  /* 0x000001f014167890 */ /* 0x000fe2000ff3e03f */
[----:B------:R-:W-:Y:S01]  /*5f90*/  R2UR UR8, R12 ;  /* 0x000000000c0872ca */ /* 0x000fe200000e0000 */
[----:B------:R-:W-:Y:S01]  /*5fa0*/  VIADD R5, R5, 0x1 ;  /* 0x0000000105057836 */ /* 0x000fe20000000000 */
[----:B------:R-:W-:Y:S01]  /*5fb0*/  R2UR UR11, R22 ;  /* 0x00000000160b72ca */ /* 0x000fe200000e0000 */
[----:B------:R-:W-:Y:S01]  /*5fc0*/  UIADD3.X UR23, URZ, UR21, URZ, UP1, !UPT ;  /* 0x000000153f177290 */ /* 0x000fe20008ffe43f */
[----:B------:R-:W-:Y:S01]  /*5fd0*/  R2UR UR10, R13 ;  /* 0x000000000d0a72ca */ /* 0x000fe200000e0000 */
[----:B------:R-:W-:Y:S01]  /*5fe0*/  UMOV UR6, 0x0 ;  /* 0x0000000000067882 */ /* 0x000fe20000000000 */
[----:B------:R-:W-:Y:S01]  /*5ff0*/  R2UR UR12, R19 ;  /* 0x00000000130c72ca */ /* 0x000fe200000e0000 */
[----:B------:R-:W-:Y:S01]  /*6000*/  UMOV UR7, 0x10000000 ;  /* 0x1000000000077882 */ /* 0x000fe20000000000 */
[----:B------:R-:W-:Y:S01]  /*6010*/  R2UR UR18, R18 ;  /* 0x00000000121272ca */ /* 0x000fe200000e0000 */
[----:B------:R-:W-:Y:S01]  /*6020*/  VIADD R13, R13, 0x20 ;  /* 0x000000200d0d7836 */ /* 0x000fe20000000000 */
[----:B------:R-:W-:Y:S01]  /*6030*/  ISETP.GT.AND P3, PT, R14, 0x1, PT ;  /* 0x000000010e00780c */ /* 0x000fe20003f64270 */
[----:B------:R-:W-:Y:S01]  /*6040*/  UIADD3 UR13, UR5, 0x180, URZ ;  /* 0x00000180050d7890 */ /* 0x000fe2000fffe03f */
[----:B------:R-:W-:Y:S01]  /*6050*/  ISETP.NE.AND P1, PT, R5, 0x9, PT ;  /* 0x000000090500780c */ /* 0x000fe20003f25270 */
[----:B------:R-:W-:-:S02]  /*6060*/  UIADD3.X UR5, URZ, UR21, URZ, UP0, !UPT ;  /* 0x000000153f057290 */ /* 0x000fc400087fe43f */
[----:B------:R-:W-:Y:S01]  /*6070*/  UIADD3 UR14, UR8, 0x12180, URZ ;  /* 0x00012180080e7890 */ /* 0x000fe2000fffe03f */
[----:B------:R-:W-:Y:S02]  /*6080*/  SEL R7, RZ, 0x1, P1 ;  /* 0x00000001ff077807 */ /* 0x000fe40000800000 */
[----:B------:R-:W-:Y:S01]  /*6090*/  UMOV UR8, UR13 ;  /* 0x0000000d00087c82 */ /* 0x000fe20008000000 */
[----:B------:R-:W-:Y:S02]  /*60a0*/  SEL R5, R5, RZ, P1 ;  /* 0x000000ff05057207 */ /* 0x000fe40000800000 */
[----:B------:R-:W-:Y:S01]  /*60b0*/  LOP3.LUT R4, R4, R7, RZ, 0x3c, !PT ;  /* 0x0000000704047212 */ /* 0x000fe200078e3cff */
[----:B------:R0:W-:Y:S02]  /*60c0*/  UTMALDG.3D [UR8], [UR4], desc[UR6] ;  /* 0x00000608040075b4 */ /* 0x0001e40008011000 */
[----:B0-----:R-:W-:Y:S01]  /*60d0*/  UMOV UR8, UR14 ;  /* 0x0000000e00087c82 */ /* 0x001fe20008000000 */
[----:B------:R-:W-:-:S02]  /*60e0*/  UMOV UR11, UR18 ;  /* 0x00000012000b7c82 */ /* 0x000fc40008000000 */
[----:B------:R0:W-:Y:S02]  /*60f0*/  UTMALDG.3D [UR8], [UR22], desc[UR6] ;  /* 0x00000608160075b4 */ /* 0x0001e40008011000 */
[----:B0-----:R-:W-:Y:S05]  /*6100*/  @P3 BRA `(.L_x_171) ;  /* 0xfffffffc00483947 */ /* 0x001fea000383ffff */
.L_x_167:
[----:B------:R-:W-:Y:S05]  /*6110*/  BSYNC B1 ;  /* 0x0000000000017941 */ /* 0x000fea0003800000 */
.L_x_166:
[----:B------:R-:W2:Y:S01]  /*6120*/  LDL.64 R20, [R1] ;  /* 0x0000000001147983 */ /* 0x000ea20000100a00 */
[----:B------:R-:W-:Y:S01]  /*6130*/  LOP3.LUT P4, RZ, R10, 0xff, RZ, 0xc0, !PT ;  /* 0x000000ff0aff7812 */ /* 0x000fe2000788c0ff */
[----:B------:R-:W-:Y:S01]  /*6140*/  VIADD R7, R8, UR40 ;  /* 0x0000002808077c36 */ /* 0x000fe20008000000 */
[----:B------:R-:W-:Y:S01]  /*6150*/  ULDC.64 UR4, c[0x0][0x650] ;  /* 0x0001940000047ab9 */ /* 0x000fe20000000a00 */
[----:B------:R-:W-:Y:S01]  /*6160*/  IMAD.U32 R8, RZ, RZ, UR40 ;  /* 0x00000028ff087e24 */ /* 0x000fe2000f8e00ff */
[----:B------:R-:W-:Y:S01]  /*6170*/  UISETP.GE.U32.AND UP0, UPT, UR40, 0x9, UPT ;  /* 0x000000092800788c */ /* 0x000fe2000bf06070 */
[----:B------:R-:W-:Y:S01]  /*6180*/  BSSY B1, `(.L_x_172) ;  /* 0x000006b000017945 */ /* 0x000fe20003800000 */
[----:B------:R-:W-:Y:S01]  /*6190*/  ISETP.GT.U32.AND P1, PT, R7, 0x8, PT ;  /* 0x000000080700780c */ /* 0x000fe20003f24070 */
[----:B------:R-:W-:Y:S01]  /*61a0*/  IMAD.MOV.U32 R22, RZ, RZ, -0x1 ;  /* 0xffffffffff167424 */ /* 0x000fe200078e00ff */
[----:B------:R-:W-:Y:S01]  /*61b0*/  PRMT R10, RZ, 0x7610, R10 ;  /* 0x00007610ff0a7816 */ /* 0x000fe2000000000a */
[----:B------:R-:W-:Y:S01]  /*61c0*/  IMAD.MOV.U32 R18, RZ, RZ, -0x1 ;  /* 0xffffffffff127424 */ /* 0x000fe200078e00ff */
[----:B------:R-:W-:Y:S01]  /*61d0*/  ISETP.LT.U32.AND P1, PT, R8, 0x9, P1 ;  /* 0x000000090800780c */ /* 0x000fe20000f21070 */
[----:B------:R-:W-:Y:S01]  /*61e0*/  IMAD.MOV.U32 R19, RZ, RZ, -0x1 ;  /* 0xffffffffff137424 */ /* 0x000fe200078e00ff */
[----:B------:R-:W-:Y:S01]  /*61f0*/  PLOP3.LUT P3, PT, PT, PT, UP0, 0x80, 0x0 ;  /* 0x000000000000781c */ /* 0x000fe20003f6f008 */
[----:B------:R-:W0:Y:S01]  /*6200*/  @P4 S2R R5, SR_CgaCtaId ;  /* 0x0000000000054919 */ /* 0x000e220000008800 */
[----:B------:R-:W-:-:S04]  /*6210*/  @P4 MOV R4, 0x400 ;  /* 0x0000040000044802 */ /* 0x000fc80000000f00 */
[----:B0-----:R-:W-:Y:S01]  /*6220*/  @P4 LEA R6, R5, R4, 0x18 ;  /* 0x0000000405064211 */ /* 0x001fe200078ec0ff */
[----:B------:R-:W-:Y:S01]  /*6230*/  IMAD.WIDE.U32 R4, R7, 0x38e38e39, RZ ;  /* 0x38e38e3907047825 */ /* 0x000fe200078e00ff */
[----:B------:R-:W-:Y:S02]  /*6240*/  SEL R4, RZ, 0x1, !P1 ;  /* 0x00000001ff047807 */ /* 0x000fe40004800000 */
[----:B------:R0:W-:Y:S02]  /*6250*/  @P4 SYNCS.ARRIVE.TRANS64.A1T0 RZ, [R6+URZ+0xc8], RZ ;  /* 0x0000c8ff06ff49a7 */ /* 0x0001e4000810003f */
[----:B------:R-:W-:Y:S02]  /*6260*/  LOP3.LUT R3, R3, R4, RZ, 0x3c, !PT ;  /* 0x0000000403037212 */ /* 0x000fe400078e3cff */
[----:B------:R-:W-:Y:S02]  /*6270*/  PRMT R4, RZ, 0x7610, R4 ;  /* 0x00007610ff047816 */ /* 0x000fe40000000004 */
[----:B0-----:R-:W-:-:S04]  /*6280*/  SHF.R.U32.HI R6, RZ, 0x1, R5 ;  /* 0x00000001ff067819 */ /* 0x001fc80000011605 */
[----:B------:R-:W-:Y:S01]  /*6290*/  @P3 LOP3.LUT R3, R3, 0x1, R6, 0x78, !PT ;  /* 0x0000000103033812 */ /* 0x000fe200078e7806 */
[----:B------:R-:W-:Y:S01]  /*62a0*/  IMAD R8, R6, -0x9, R7 ;  /* 0xfffffff706087824 */ /* 0x000fe200078e0207 */
[----:B--2---:R-:W-:-:S04]  /*62b0*/  IADD3 R16, P4, R16, R20, RZ ;  /* 0x0000001410107210 */ /* 0x004fc80007f9e0ff */
[----:B------:R-:W-:Y:S01]  /*62c0*/  ISETP.GE.U32.AND P1, PT, R16, UR4, PT ;  /* 0x0000000410007c0c */ /* 0x000fe2000bf26070 */
[----:B------:R-:W-:-:S05]  /*62d0*/  IMAD.X R17, R17, 0x1, R0, P4 ;  /* 0x0000000111117824 */ /* 0x000fca00020e0600 */
[----:B------:R-:W-:-:S13]  /*62e0*/  ISETP.GE.U32.AND.EX P1, PT, R17, UR5, PT, P1 ;  /* 0x0000000511007c0c */ /* 0x000fda000bf26110 */
[----:B------:R-:W-:Y:S05]  /*62f0*/  @P1 BRA `(.L_x_173) ;  /* 0x00000004004c1947 */ /* 0x000fea0003800000 */
[----:B------:R-:W0:Y:S01]  /*6300*/  S2R R12, SR_CTAID.X ;  /* 0x00000000000c7919 */ /* 0x000e220000002500 */
[----:B------:R-:W-:Y:S01]  /*6310*/  ULDC.64 UR4, c[0x0][0x628] ;  /* 0x00018a0000047ab9 */ /* 0x000fe20000000a00 */
[----:B------:R-:W1:Y:S01]  /*6320*/  LDC R13, c[0x0][0x144] ;  /* 0x00005100ff0d7b82 */ /* 0x000e620000000800 */
[----:B------:R-:W-:Y:S01]  /*6330*/  ISETP.NE.U32.AND P1, PT, RZ, UR4, PT ;  /* 0x00000004ff007c0c */ /* 0x000fe2000bf25070 */
[----:B------:R-:W2:Y:S01]  /*6340*/  S2R R11, SR_CTAID.Y ;  /* 0x00000000000b7919 */ /* 0x000ea20000002600 */
[----:B------:R-:W-:Y:S01]  /*6350*/  ULDC UR6, c[0x0][0x150] ;  /* 0x0000540000067ab9 */ /* 0x000fe20000000800 */
[----:B------:R-:W-:Y:S01]  /*6360*/  ULDC UR7, c[0x0][0x630] ;  /* 0x00018c0000077ab9 */ /* 0x000fe20000000800 */
[----:B------:R-:W-:Y:S01]  /*6370*/  ISETP.NE.AND.EX P1, PT, RZ, UR5, PT, P1 ;  /* 0x00000005ff007c0c */ /* 0x000fe2000bf25310 */
[----:B------:R-:W-:Y:S01]  /*6380*/  IMAD.MOV.U32 R4, RZ, RZ, R16 ;  /* 0x000000ffff047224 */ /* 0x000fe200078e0010 */
[----:B0-----:R-:W-:-:S05]  /*6390*/  I2FP.F32.U32 R5, R12 ;  /* 0x0000000c00057245 */ /* 0x001fca0000201000 */
[----:B------:R-:W-:Y:S01]  /*63a0*/  FMUL R14, R5, UR6 ;  /* 0x00000006050e7c20 */ /* 0x000fe20008400000 */
[----:B------:R-:W-:-:S05]  /*63b0*/  IMAD.MOV.U32 R5, RZ, RZ, R17 ;  /* 0x000000ffff057224 */ /* 0x000fca00078e0011 */
[----:B--2---:R-:W-:Y:S05]  /*63c0*/  @!P1 BRA `(.L_x_174) ;  /* 0x0000000000289947 */ /* 0x004fea0003800000 */
[----:B------:R-:W-:Y:S02]  /*63d0*/  ULDC UR6, c[0x0][0x634] ;  /* 0x00018d0000067ab9 */ /* 0x000fe40000000800 */
[----:B------:R-:W-:-:S05]  /*63e0*/  IADD3 R5, P1, R16, UR6, RZ ;  /* 0x0000000610057c10 */ /* 0x000fca000ff3e0ff */
[----:B------:R-:W-:-:S04]  /*63f0*/  IMAD.X R15, RZ, RZ, R17, P1 ;  /* 0x000000ffff0f7224 */ /* 0x000fc800008e0611 */
[----:B------:R-:W-:-:S04]  /*6400*/  IMAD.WIDE.U32 R6, R15, UR4, RZ ;  /* 0x000000040f067c25 */ /* 0x000fc8000f8e00ff */
[----:B------:R-:W-:-:S04]  /*6410*/  IMAD.WIDE.U32 R6, P1, R5, UR5, R6 ;  /* 0x0000000505067c25 */ /* 0x000fc8000f820006 */
[----:B------:R-:W-:-:S04]  /*6420*/  IMAD.WIDE.U32 R4, R5, UR4, RZ ;  /* 0x0000000405047c25 */ /* 0x000fc8000f8e00ff */
[----:B------:R-:W-:Y:S01]  /*6430*/  IMAD.MOV.U32 R4, RZ, RZ, R7 ;  /* 0x000000ffff047224 */ /* 0x000fe200078e0007 */
[----:B------:R-:W-:Y:S01]  /*6440*/  IADD3 RZ, P3, R5, R6, RZ ;  /* 0x0000000605ff7210 */ /* 0x000fe20007f7e0ff */
[----:B------:R-:W-:-:S04]  /*6450*/  IMAD.X R5, RZ, RZ, RZ, P1 ;  /* 0x000000ffff057224 */ /* 0x000fc800008e06ff */
[----:B------:R-:W-:-:S08]  /*6460*/  IMAD.WIDE.U32.X R4, R15, UR5, R4, P3 ;  /* 0x000000050f047c25 */ /* 0x000fd000098e0404 */
.L_x_174:
[--C-:B------:R-:W-:Y:S01]  /*6470*/  SHF.R.U64 R19, R4, UR7, R5.reuse ;  /* 0x0000000704137c19 */ /* 0x100fe20008001205 */
[----:B------:R-:W0:Y:S01]  /*6480*/  F2I.U32.TRUNC.NTZ R14, R14 ;  /* 0x0000000e000e7305 */ /* 0x000e22000020f000 */
[----:B------:R-:W-:Y:S01]  /*6490*/  SHF.R.U32.HI R4, RZ, UR7, R5 ;  /* 0x00000007ff047c19 */ /* 0x000fe20008011605 */
[----:B------:R-:W-:Y:S01]  /*64a0*/  ULDC.64 UR4, c[0x0][0x620] ;  /* 0x0001880000047ab9 */ /* 0x000fe20000000a00 */
[----:B------:R-:W-:Y:S01]  /*64b0*/  IADD3 R7, P1, RZ, -R19, RZ ;  /* 0x80000013ff077210 */ /* 0x000fe20007f3e0ff */
[----:B------:R-:W-:Y:S01]  /*64c0*/  ULDC.64 UR6, c[0x0][0x640] ;  /* 0x0001900000067ab9 */ /* 0x000fe20000000a00 */
[----:B------:R-:W2:Y:S03]  /*64d0*/  LDC R18, c[0x0][0x148] ;  /* 0x00005200ff127b82 */ /* 0x000ea60000000800 */
[----:B------:R-:W-:Y:S01]  /*64e0*/  IMAD.X R4, RZ, RZ, ~R4, P1 ;  /* 0x000000ffff047224 */ /* 0x000fe200008e0e04 */
[----:B------:R-:W-:-:S03]  /*64f0*/  ISETP.NE.U32.AND P1, PT, RZ, UR6, PT ;  /* 0x00000006ff007c0c */ /* 0x000fc6000bf25070 */
[----:B------:R-:W-:Y:S01]  /*6500*/  IMAD R6, R4, UR4, RZ ;  /* 0x0000000404067c24 */ /* 0x000fe2000f8e02ff */
[----:B------:R-:W-:Y:S01]  /*6510*/  ISETP.NE.AND.EX P1, PT, RZ, UR7, PT, P1 ;  /* 0x00000007ff007c0c */ /* 0x000fe2000bf25310 */
[----:B------:R-:W-:Y:S01]  /*6520*/  IMAD.WIDE.U32 R4, R7, UR4, R16 ;  /* 0x0000000407047c25 */ /* 0x000fe2000f8e0010 */
[----:B------:R-:W-:-:S03]  /*6530*/  ULDC UR4, c[0x0][0x618] ;  /* 0x0001860000047ab9 */ /* 0x000fc60000000800 */
[----:B------:R-:W-:Y:S01]  /*6540*/  IMAD R7, R7, UR5, R6 ;  /* 0x0000000507077c24 */ /* 0x000fe2000f8e0206 */
[----:B------:R-:W-:Y:S01]  /*6550*/  ULDC UR5, c[0x0][0x154] ;  /* 0x0000550000057ab9 */ /* 0x000fe20000000800 */
[----:B0-----:R-:W-:Y:S02]  /*6560*/  IMAD.MOV R6, RZ, RZ, -R14 ;  /* 0x000000ffff067224 */ /* 0x001fe400078e0a0e */
[----:B------:R-:W-:Y:S02]  /*6570*/  IMAD.IADD R5, R5, 0x1, R7 ;  /* 0x0000000105057824 */ /* 0x000fe400078e0207 */
[----:B-1----:R-:W-:Y:S01]  /*6580*/  IMAD R12, R13, R6, R12 ;  /* 0x000000060d0c7224 */ /* 0x002fe200078e020c */
[----:B------:R-:W-:Y:S02]  /*6590*/  I2FP.F32.U32 R6, R11 ;  /* 0x0000000b00067245 */ /* 0x000fe40000201000 */
[--C-:B------:R-:W-:Y:S02]  /*65a0*/  SHF.R.U64 R13, R4, UR4, R5.reuse ;  /* 0x00000004040d7c19 */ /* 0x100fe40008001205 */
[----:B------:R-:W-:Y:S01]  /*65b0*/  SHF.R.U32.HI R4, RZ, UR4, R5 ;  /* 0x00000004ff047c19 */ /* 0x000fe20008011605 */
[----:B------:R-:W-:Y:S01]  /*65c0*/  FMUL R6, R6, UR5 ;  /* 0x0000000506067c20 */ /* 0x000fe20008400000 */
[----:B------:R-:W-:-:S02]  /*65d0*/  ULDC UR4, c[0x0][0x608] ;  /* 0x0001820000047ab9 */ /* 0x000fc40000000800 */
[--C-:B------:R-:W-:Y:S01]  /*65e0*/  SHF.R.U64 R15, R13, UR4, R4.reuse ;  /* 0x000000040d0f7c19 */ /* 0x100fe20008001204 */
[----:B------:R0:W1:Y:S01]  /*65f0*/  F2I.U32.TRUNC.NTZ R20, R6 ;  /* 0x0000000600147305 */ /* 0x000062000020f000 */
[----:B------:R-:W-:Y:S01]  /*6600*/  SHF.R.U32.HI R4, RZ, UR4, R4 ;  /* 0x00000004ff047c19 */ /* 0x000fe20008011604 */
[----:B------:R-:W-:-:S03]  /*6610*/  ULDC UR4, c[0x0][0x658] ;  /* 0x0001960000047ab9 */ /* 0x000fc60000000800 */
[--C-:B------:R-:W-:Y:S02]  /*6620*/  SHF.R.U64 R14, R15, UR4, R4.reuse ;  /* 0x000000040f0e7c19 */ /* 0x100fe40008001204 */
[----:B------:R-:W-:-:S03]  /*6630*/  SHF.R.U32.HI R21, RZ, UR4, R4 ;  /* 0x00000004ff157c19 */ /* 0x000fc60008011604 */
[----:B------:R-:W-:Y:S02]  /*6640*/  IMAD.MOV.U32 R4, RZ, RZ, R14 ;  /* 0x000000ffff047224 */ /* 0x000fe400078e000e */
[----:B------:R-:W-:Y:S01]  /*6650*/  IMAD.MOV.U32 R5, RZ, RZ, R21 ;  /* 0x000000ffff057224 */ /* 0x000fe200078e0015 */
[----:B0-----:R-:W-:Y:S06]  /*6660*/  @!P1 BRA `(.L_x_175) ;  /* 0x0000000000289947 */ /* 0x001fec0003800000 */
        /* <DEDUP_REMOVED lines=10> */
.L_x_175:
[----:B------:R-:W-:Y:S01]  /*6710*/  ISETP.NE.AND P1, PT, R2, 0x1, PT ;  /* 0x000000010200780c */ /* 0x000fe20003f25270 */
[----:B------:R-:W-:Y:S01]  /*6720*/  ULDC UR4, c[0x0][0x648] ;  /* 0x0001920000047ab9 */ /* 0x000fe20000000800 */
[----:B------:R-:W-:Y:S01]  /*6730*/  LOP3.LUT R15, R15, UR16, RZ, 0xc0, !PT ;  /* 0x000000100f0f7c12 */ /* 0x000fe2000f8ec0ff */
[----:B-1----:R-:W-:Y:S01]  /*6740*/  IMAD.MOV R20, RZ, RZ, -R20 ;  /* 0x000000ffff147224 */ /* 0x002fe200078e0a14 */
[----:B------:R-:W-:Y:S01]  /*6750*/  SHF.R.U64 R4, R4, UR4, R5 ;  /* 0x0000000404047c19 */ /* 0x000fe20008001205 */
[----:B------:R-:W-:Y:S01]  /*6760*/  ULDC UR4, c[0x0][0x638] ;  /* 0x00018e0000047ab9 */ /* 0x000fe20000000800 */
[----:B------:R-:W-:Y:S01]  /*6770*/  LOP3.LUT R13, R13, UR15, RZ, 0xc0, !PT ;  /* 0x0000000f0d0d7c12 */ /* 0x000fe2000f8ec0ff */
[----:B------:R-:W-:Y:S02]  /*6780*/  ULDC UR5, c[0x0][0x610] ;  /* 0x0001840000057ab9 */ /* 0x000fe40000000800 */
[----:B------:R-:W-:Y:S02]  /*6790*/  IMAD.MOV R5, RZ, RZ, -R4 ;  /* 0x000000ffff057224 */ /* 0x000fe400078e0a04 */
[----:B------:R-:W-:-:S02]  /*67a0*/  IMAD R15, R4, UR17, R15 ;  /* 0x00000011040f7c24 */ /* 0x000fc4000f8e020f */
[----:B--2---:R-:W-:Y:S02]  /*67b0*/  @P1 IMAD R12, R18, R20, R11 ;  /* 0x00000014120c1224 */ /* 0x004fe400078e020b */
[----:B------:R-:W-:Y:S01]  /*67c0*/  IMAD R14, R5, UR4, R14 ;  /* 0x00000004050e7c24 */ /* 0x000fe2000f8e020e */
[----:B------:R-:W-:Y:S01]  /*67d0*/  ULDC UR4, c[0x0][0x600] ;  /* 0x0001800000047ab9 */ /* 0x000fe20000000800 */
[----:B------:R-:W-:Y:S02]  /*67e0*/  IMAD R12, R15, UR5, R12 ;  /* 0x000000050f0c7c24 */ /* 0x000fe4000f8e020c */
[----:B------:R-:W-:Y:S02]  /*67f0*/  IMAD R5, R14, UR4, R13 ;  /* 0x000000040e057c24 */ /* 0x000fe4000f8e020d */
[----:B------:R-:W-:-:S03]  /*6800*/  IMAD.MOV.U32 R4, RZ, RZ, 0x1 ;  /* 0x00000001ff047424 */ /* 0x000fc600078e00ff */
[----:B------:R-:W-:Y:S02]  /*6810*/  SEL R18, R5, R12, !P1 ;  /* 0x0000000c05127207 */ /* 0x000fe40004800000 */
[----:B------:R-:W-:-:S07]  /*6820*/  SEL R22, R12, R5, !P1 ;  /* 0x000000050c167207 */ /* 0x000fce0004800000 */
.L_x_173:
[----:B------:R-:W-:Y:S05]  /*6830*/  BSYNC B1 ;  /* 0x0000000000017941 */ /* 0x000fea0003800000 */
.L_x_172:
[----:B------:R-:W-:-:S13]  /*6840*/  LOP3.LUT P1, RZ, R4, 0xff, RZ, 0xc0, !PT ;  /* 0x000000ff04ff7812 */ /* 0x000fda000782c0ff */
[----:B------:R-:W-:Y:S05]  /*6850*/  @P1 BRA `(.L_x_176) ;  /* 0xfffffff400401947 */ /* 0x000fea000383ffff */
[----:B------:R-:W-:Y:S05]  /*6860*/  BSYNC B0 ;  /* 0x0000000000007941 */ /* 0x000fea0003800000 */
.L_x_164:
[----:B------:R-:W-:-:S03]  /*6870*/  UMOV UR4, 0xffffffff ;  /* 0xffffffff00047882 */ /* 0x000fc60000000000 */
[----:B------:R-:W-:Y:S05]  /*6880*/  BRA.DIV UR4, `(.L_x_177) ;  /* 0x0000000604fc7947 */ /* 0x000fea000b800000 */
[----:B------:R-:W-:-:S13]  /*6890*/  ELECT P6, URZ, PT ;  /* 0x00000000003f782f */ /* 0x000fda00038c0000 */
.L_x_198:
[----:B------:R-:W-:Y:S04]  /*68a0*/  BSSY B0, `(.L_x_178) ;  /* 0x0000058000007945 */ /* 0x000fe80003800000 */
[----:B------:R-:W-:Y:S05]  /*68b0*/  @!P6 BRA `(.L_x_179) ;  /* 0x000000040058e947 */ /* 0x000fea0003800000 */
[----:B------:R-:W-:-:S04]  /*68c0*/  LOP3.LUT R23, R23, 0x2, RZ, 0xfc, !PT ;  /* 0x0000000217177812 */ /* 0x000fc800078efcff */
[----:B------:R-:W-:-:S13]  /*68d0*/  ISETP.NE.AND P0, PT, R23, 0x3, PT ;  /* 0x000000031700780c */ /* 0x000fda0003f05270 */
[----:B------:R-:W-:Y:S05]  /*68e0*/  @!P0 BRA `(.L_x_180) ;  /* 0x0000000000048947 */ /* 0x000fea0003800000 */
[----:B------:R-:W-:Y:S01]  /*68f0*/  BPT.TRAP 0x1 ;  /* 0x000000040000795c */ /* 0x000fe20000300000 */
.L_x_180:
[----:B------:R-:W0:Y:S01]  /*6900*/  S2R R5, SR_CgaCtaId ;  /* 0x0000000000057919 */ /* 0x000e220000008800 */
[----:B------:R-:W-:Y:S02]  /*6910*/  MOV R0, 0x400 ;  /* 0x0000040000007802 */ /* 0x000fe40000000f00 */
[----:B------:R-:W-:Y:S02]  /*6920*/  SHF.L.U32 R2, R3, 0x1f, RZ ;  /* 0x0000001f03027819 */ /* 0x000fe400000006ff */
[----:B0-----:R-:W-:-:S05]  /*6930*/  LEA R5, R5, R0, 0x18 ;  /* 0x0000000005057211 */ /* 0x001fca00078ec0ff */
[----:B------:R-:W-:-:S04]  /*6940*/  VIADD R5, R5, 0x48 ;  /* 0x0000004805057836 */ /* 0x000fc80000000000 */
[C---:B------:R-:W-:Y:S02]  /*6950*/  IMAD R7, R8.reuse, 0x8, R5 ;  /* 0x0000000808077824 */ /* 0x040fe400078e0205 */
[----:B------:R-:W-:Y:S02]  /*6960*/  VIADD R8, R8, 0x1 ;  /* 0x0000000108087836 */ /* 0x000fe40000000000 */
[----:B------:R-:W0:Y:S03]  /*6970*/  SYNCS.PHASECHK.TRANS64.TRYWAIT P0, [R7+URZ], R2 ;  /* 0x00000002070075a7 */ /* 0x000e26000800017f */
[----:B------:R-:W-:-:S04]  /*6980*/  ISETP.NE.AND P1, PT, R8, 0x9, PT ;  /* 0x000000090800780c */ /* 0x000fc80003f25270 */
[----:B------:R-:W-:Y:S02]  /*6990*/  SEL R0, RZ, 0x1, P1 ;  /* 0x00000001ff007807 */ /* 0x000fe40000800000 */
[----:B------:R-:W-:Y:S02]  /*69a0*/  SEL R8, R8, RZ, P1 ;  /* 0x000000ff08087207 */ /* 0x000fe40000800000 */
[----:B------:R-:W-:-:S03]  /*69b0*/  LOP3.LUT R9, R3, R0, RZ, 0x3c, !PT ;  /* 0x0000000003097212 */ /* 0x000fc600078e3cff */
[----:B------:R-:W-:Y:S01]  /*69c0*/  IMAD R6, R8, 0x8, R5 ;  /* 0x0000000808067824 */ /* 0x000fe200078e0205 */
[----:B------:R-:W-:Y:S01]  /*69d0*/  SHF.L.U32 R3, R9, 0x1f, RZ ;  /* 0x0000001f09037819 */ /* 0x000fe200000006ff */
[----:B0-----:R-:W-:Y:S06]  /*69e0*/  @!P0 BRA `(.L_x_181) ;  /* 0x0000000400c48947 */ /* 0x001fec0003800000 */
.L_x_199:
[----:B------:R-:W1:Y:S01]  /*69f0*/  SYNCS.PHASECHK.TRANS64.TRYWAIT P0, [R6+URZ], R3 ;  /* 0x00000003060075a7 */ /* 0x000e62000800017f */
[----:B------:R-:W-:-:S05]  /*6a00*/  VIADD R0, R8, 0x1 ;  /* 0x0000000108007836 */ /* 0x000fca0000000000 */
[----:B------:R-:W-:-:S04]  /*6a10*/  ISETP.NE.AND P1, PT, R0, 0x9, PT ;  /* 0x000000090000780c */ /* 0x000fc80003f25270 */
[----:B0-----:R-:W-:Y:S02]  /*6a20*/  SEL R2, RZ, 0x1, P1 ;  /* 0x00000001ff027807 */ /* 0x001fe40000800000 */
[----:B------:R-:W-:Y:S02]  /*6a30*/  SEL R0, R0, RZ, P1 ;  /* 0x000000ff00007207 */ /* 0x000fe40000800000 */
[----:B------:R-:W-:-:S03]  /*6a40*/  LOP3.LUT R9, R9, R2, RZ, 0x3c, !PT ;  /* 0x0000000209097212 */ /* 0x000fc600078e3cff */
[----:B------:R-:W-:Y:S01]  /*6a50*/  IMAD R7, R0, 0x8, R5 ;  /* 0x0000000800077824 */ /* 0x000fe200078e0205 */
[----:B------:R-:W-:Y:S01]  /*6a60*/  SHF.L.U32 R4, R9, 0x1f, RZ ;  /* 0x0000001f09047819 */ /* 0x000fe200000006ff */
[----:B-1----:R-:W-:Y:S06]  /*6a70*/  @!P0 BRA `(.L_x_182) ;  /* 0x0000000400b48947 */ /* 0x002fec0003800000 */
.L_x_200:
[----:B------:R-:W1:Y:S01]  /*6a80*/  SYNCS.PHASECHK.TRANS64.TRYWAIT P0, [R7+URZ], R4 ;  /* 0x00000004070075a7 */ /* 0x000e62000800017f */
[----:B------:R-:W-:-:S05]  /*6a90*/  VIADD R0, R0, 0x1 ;  /* 0x0000000100007836 */ /* 0x000fca0000000000 */
[----:B------:R-:W-:-:S04]  /*6aa0*/  ISETP.NE.AND P1, PT, R0, 0x9, PT ;  /* 0x000000090000780c */ /* 0x000fc80003f25270 */
[----:B------:R-:W-:Y:S02]  /*6ab0*/  SEL R2, RZ, 0x1, P1 ;  /* 0x00000001ff027807 */ /* 0x000fe40000800000 */
[----:B------:R-:W-:Y:S02]  /*6ac0*/  SEL R0, R0, RZ, P1 ;  /* 0x000000ff00007207 */ /* 0x000fe40000800000 */
[----:B------:R-:W-:-:S03]  /*6ad0*/  LOP3.LUT R9, R9, R2, RZ, 0x3c, !PT ;  /* 0x0000000209097212 */ /* 0x000fc600078e3cff */
[----:B0-----:R-:W-:Y:S01]  /*6ae0*/  IMAD R6, R0, 0x8, R5 ;  /* 0x0000000800067824 */ /* 0x001fe200078e0205 */
[----:B------:R-:W-:Y:S01]  /*6af0*/  SHF.L.U32 R3, R9, 0x1f, RZ ;  /* 0x0000001f09037819 */ /* 0x000fe200000006ff */
[----:B-1----:R-:W-:Y:S06]  /*6b00*/  @!P0 BRA `(.L_x_183) ;  /* 0x0000000400a48947 */ /* 0x002fec0003800000 */
.L_x_201:
        /* <DEDUP_REMOVED lines=9> */
.L_x_202:
        /* <DEDUP_REMOVED lines=9> */
.L_x_203:
        /* <DEDUP_REMOVED lines=9> */
.L_x_204:
        /* <DEDUP_REMOVED lines=9> */
.L_x_205:
[----:B------:R-:W1:Y:S01]  /*6d50*/  SYNCS.PHASECHK.TRANS64.TRYWAIT P0, [R6+URZ], R3 ;  /* 0x00000003060075a7 */ /* 0x000e62000800017f */
[----:B------:R-:W-:-:S05]  /*6d60*/  VIADD R0, R0, 0x1 ;  /* 0x0000000100007836 */ /* 0x000fca0000000000 */
[----:B------:R-:W-:-:S04]  /*6d70*/  ISETP.NE.AND P1, PT, R0, 0x9, PT ;  /* 0x000000090000780c */ /* 0x000fc80003f25270 */
[----:B------:R-:W-:Y:S02]  /*6d80*/  SEL R2, RZ, 0x1, P1 ;  /* 0x00000001ff027807 */ /* 0x000fe40000800000 */
[----:B------:R-:W-:Y:S02]  /*6d90*/  SEL R0, R0, RZ, P1 ;  /* 0x000000ff00007207 */ /* 0x000fe40000800000 */
[----:B------:R-:W-:Y:S01]  /*6da0*/  LOP3.LUT R2, R9, R2, RZ, 0x3c, !PT ;  /* 0x0000000209027212 */ /* 0x000fe200078e3cff */
[----:B-1----:R-:W-:Y:S06]  /*6db0*/  @!P0 BRA `(.L_x_188) ;  /* 0x00000004005c8947 */ /* 0x002fec0003800000 */
.L_x_206:
[----:B------:R-:W-:Y:S01]  /*6dc0*/  IMAD R5, R0, 0x8, R5 ;  /* 0x0000000800057824 */ /* 0x000fe200078e0205 */
[----:B------:R-:W-:-:S07]  /*6dd0*/  SHF.L.U32 R0, R2, 0x1f, RZ ;  /* 0x0000001f02007819 */ /* 0x000fce00000006ff */
.L_x_189:
[----:B--2---:R2:W3:Y:S02]  /*6de0*/  SYNCS.PHASECHK.TRANS64.TRYWAIT P0, [R5+URZ], R0 ;  /* 0x00000000050075a7 */ /* 0x0044e4000800017f */
[----:B---3--:R-:W-:Y:S05]  /*6df0*/  @!P0 NANOSLEEP.SYNCS 0x989680 ;  /* 0x009896800000895d */ /* 0x008fea0003900000 */
[----:B------:R-:W3:Y:S02]  /*6e00*/  @!P0 SYNCS.PHASECHK.TRANS64 P0, [R5+URZ], R0 ;  /* 0x00000000050085a7 */ /* 0x000ee4000800007f */
[----:B---3--:R-:W-:Y:S05]  /*6e10*/  @!P0 BRA `(.L_x_189) ;  /* 0xfffffffc00f08947 */ /* 0x008fea000383ffff */
.L_x_179:
[----:B------:R-:W-:Y:S05]  /*6e20*/  BSYNC B0 ;  /* 0x0000000000007941 */ /* 0x000fea0003800000 */
.L_x_178:
[----:B------:R-:W-:Y:S05]  /*6e30*/  EXIT ;  /* 0x000000000000794d */ /* 0x000fea0003800000 */
.L_x_16:
[----:B0-----:R-:W-:-:S04]  /*6e40*/  IMAD.U32 R3, RZ, RZ, UR43 ;  /* 0x0000002bff037e24 */ /* 0x001fc8000f8e00ff */
[----:B------:R0:W1:Y:S03]  /*6e50*/  SYNCS.PHASECHK.TRANS64.TRYWAIT P0, [R3+URZ+-0x8], R0 ;  /* 0xfffff800030075a7 */ /* 0x000066000800017f */
[----:B-1----:R-:W-:Y:S05]  /*6e60*/  @!P0 NANOSLEEP.SYNCS 0x989680 ;  /* 0x009896800000895d */ /* 0x002fea0003900000 */
[----:B------:R-:W1:Y:S02]  /*6e70*/  @!P0 SYNCS.PHASECHK.TRANS64 P0, [R3+URZ+-0x8], R0 ;  /* 0xfffff800030085a7 */ /* 0x000e64000800007f */
[----:B-1----:R-:W-:Y:S05]  /*6e80*/  @!P0 BRA `(.L_x_16) ;  /* 0xfffffffc00ec8947 */ /* 0x002fea000383ffff */
[----:B------:R-:W-:Y:S05]  /*6e90*/  BRA `(.L_x_190) ;  /* 0xffffffa400e07947 */ /* 0x000fea000383ffff */
.L_x_21:
[----:B-1----:R1:W2:Y:S02]  /*6ea0*/  SYNCS.PHASECHK.TRANS64.TRYWAIT P1, [R3+URZ], R0 ;  /* 0x00000000030075a7 */ /* 0x0022a4000802017f */
[----:B--2---:R-:W-:Y:S05]  /*6eb0*/  @!P1 NANOSLEEP.SYNCS 0x989680 ;  /* 0x009896800000995d */ /* 0x004fea0003900000 */
[----:B------:R-:W2:Y:S02]  /*6ec0*/  @!P1 SYNCS.PHASECHK.TRANS64 P1, [R3+URZ], R0 ;  /* 0x00000000030095a7 */ /* 0x000ea4000802007f */
[----:B--2---:R-:W-:Y:S05]  /*6ed0*/  @!P1 BRA `(.L_x_21) ;  /* 0xfffffffc00f09947 */ /* 0x004fea000383ffff */
[----:B------:R-:W-:Y:S05]  /*6ee0*/  BRA `(.L_x_20) ;  /* 0xffffffa800547947 */ /* 0x000fea000383ffff */
.L_x_26:
[----:B-1----:R-:W-:-:S04]  /*6ef0*/  IMAD.U32 R4, RZ, RZ, UR4 ;  /* 0x00000004ff047e24 */ /* 0x002fc8000f8e00ff */
[----:B------:R1:W2:Y:S03]  /*6f00*/  SYNCS.PHASECHK.TRANS64.TRYWAIT P1, [R4+URZ], R3 ;  /* 0x00000003040075a7 */ /* 0x0002a6000802017f */
[----:B--2---:R-:W-:Y:S05]  /*6f10*/  @!P1 NANOSLEEP.SYNCS 0x989680 ;  /* 0x009896800000995d */ /* 0x004fea0003900000 */
[----:B------:R-:W2:Y:S02]  /*6f20*/  @!P1 SYNCS.PHASECHK.TRANS64 P1, [R4+URZ], R3 ;  /* 0x00000003040095a7 */ /* 0x000ea4000802007f */
[----:B--2---:R-:W-:Y:S05]  /*6f30*/  @!P1 BRA `(.L_x_26) ;  /* 0xfffffffc00ec9947 */ /* 0x004fea000383ffff */
[----:B------:R-:W-:Y:S05]  /*6f40*/  BRA `(.L_x_25) ;  /* 0xffffffac00247947 */ /* 0x000fea000383ffff */
.L_x_32:
[----:B0-----:R-:W-:-:S04]  /*6f50*/  IMAD.U32 R3, RZ, RZ, UR43 ;  /* 0x0000002bff037e24 */ /* 0x001fc8000f8e00ff */
[----:B------:R0:W1:Y:S03]  /*6f60*/  SYNCS.PHASECHK.TRANS64.TRYWAIT P0, [R3+URZ+0x8], R0 ;  /* 0x00000800030075a7 */ /* 0x000066000800017f */
[----:B-1----:R-:W-:Y:S05]  /*6f70*/  @!P0 NANOSLEEP.SYNCS 0x989680 ;  /* 0x009896800000895d */ /* 0x002fea0003900000 */
[----:B------:R-:W1:Y:S02]  /*6f80*/  @!P0 SYNCS.PHASECHK.TRANS64 P0, [R3+URZ+0x8], R0 ;  /* 0x00000800030085a7 */ /* 0x000e64000800007f */
[----:B-1----:R-:W-:Y:S05]  /*6f90*/  @!P0 BRA `(.L_x_32) ;  /* 0xfffffffc00ec8947 */ /* 0x002fea000383ffff */
[----:B------:R-:W-:Y:S05]  /*6fa0*/  BRA `(.L_x_191) ;  /* 0xffffffb000507947 */ /* 0x000fea000383ffff */
.L_x_165:
[----:B------:R-:W-:Y:S01]  /*6fb0*/  BSSY B1, `(.L_x_192) ;  /* 0x0000006000017945 */ /* 0x000fe20003800000 */
[----:B------:R-:W-:-:S07]  /*6fc0*/  IMAD.MOV.U32 R15, RZ, RZ, -0x1 ;  /* 0xffffffffff0f7424 */ /* 0x000fce00078e00ff */
[----:B-----5:R-:W-:Y:S05]  /*6fd0*/  WARPSYNC.COLLECTIVE R15, `(.L_x_193) ;  /* 0x000000000f0c7348 */ /* 0x020fea0003c00000 */
[----:B------:R-:W-:Y:S02]  /*6fe0*/  ELECT P6, UR62, PT ;  /* 0x00000000003e782f */ /* 0x000fe400038c0000 */
[----:B------:R-:W-:Y:S01]  /*6ff0*/  MOV R14, UR62 ;  /* 0x0000003e000e7c02 */ /* 0x000fe20008000f00 */
[----:B-----5:R-:W-:Y:S10]  /*7000*/  ENDCOLLECTIVE ;  /* 0x000000000000791b */ /* 0x020ff40003800000 */
.L_x_193:
[----:B------:R-:W-:Y:S05]  /*7010*/  BSYNC B1 ;  /* 0x0000000000017941 */ /* 0x000fea0003800000 */
.L_x_192:
[----:B------:R-:W-:Y:S05]  /*7020*/  BRA `(.L_x_194) ;  /* 0xffffffec00587947 */ /* 0x000fea000383ffff */
.L_x_168:
[----:B-1----:R1:W2:Y:S02]  /*7030*/  SYNCS.PHASECHK.TRANS64.TRYWAIT P1, [R11+URZ+0x48], R6 ;  /* 0x000048060b0075a7 */ /* 0x0022a4000802017f */
[----:B--2---:R-:W-:Y:S05]  /*7040*/  @!P1 NANOSLEEP.SYNCS 0x989680 ;  /* 0x009896800000995d */ /* 0x004fea0003900000 */
[----:B------:R-:W2:Y:S02]  /*7050*/  @!P1 SYNCS.PHASECHK.TRANS64 P1, [R11+URZ+0x48], R6 ;  /* 0x000048060b0095a7 */ /* 0x000ea4000802007f */
[----:B--2---:R-:W-:Y:S05]  /*7060*/  @!P1 BRA `(.L_x_168) ;  /* 0xfffffffc00f09947 */ /* 0x004fea000383ffff */
[----:B------:R-:W-:Y:S05]  /*7070*/  BRA `(.L_x_195) ;  /* 0xffffffec008c7947 */ /* 0x000fea000383ffff */
.L_x_177:
[----:B------:R-:W-:Y:S01]  /*7080*/  BSSY B0, `(.L_x_196) ;  /* 0x0000006000007945 */ /* 0x000fe20003800000 */
[----:B------:R-:W-:-:S07]  /*7090*/  IMAD.MOV.U32 R15, RZ, RZ, -0x1 ;  /* 0xffffffffff0f7424 */ /* 0x000fce00078e00ff */
[----:B-----5:R-:W-:Y:S05]  /*70a0*/  WARPSYNC.COLLECTIVE R15, `(.L_x_197) ;  /* 0x000000000f0c7348 */ /* 0x020fea0003c00000 */
[----:B------:R-:W-:Y:S02]  /*70b0*/  ELECT P6, UR62, PT ;  /* 0x00000000003e782f */ /* 0x000fe400038c0000 */
[----:B------:R-:W-:Y:S01]  /*70c0*/  MOV R14, UR62 ;  /* 0x0000003e000e7c02 */ /* 0x000fe20008000f00 */
[----:B-----5:R-:W-:Y:S10]  /*70d0*/  ENDCOLLECTIVE ;  /* 0x000000000000791b */ /* 0x020ff40003800000 */
.L_x_197:
[----:B------:R-:W-:Y:S05]  /*70e0*/  BSYNC B0 ;  /* 0x0000000000007941 */ /* 0x000fea0003800000 */
.L_x_196:
[----:B------:R-:W-:Y:S05]  /*70f0*/  BRA `(.L_x_198) ;  /* 0xfffffff400e87947 */ /* 0x000fea000383ffff */
.L_x_181:
[----:B0-----:R0:W1:Y:S02]  /*7100*/  SYNCS.PHASECHK.TRANS64.TRYWAIT P0, [R7+URZ], R2 ;  /* 0x00000002070075a7 */ /* 0x001064000800017f */
[----:B-1----:R-:W-:Y:S05]  /*7110*/  @!P0 NANOSLEEP.SYNCS 0x989680 ;  /* 0x009896800000895d */ /* 0x002fea0003900000 */
[----:B------:R-:W1:Y:S02]  /*7120*/  @!P0 SYNCS.PHASECHK.TRANS64 P0, [R7+URZ], R2 ;  /* 0x00000002070085a7 */ /* 0x000e64000800007f */
[----:B-1----:R-:W-:Y:S05]  /*7130*/  @!P0 BRA `(.L_x_181) ;  /* 0xfffffffc00f08947 */ /* 0x002fea000383ffff */
[----:B------:R-:W-:Y:S05]  /*7140*/  BRA `(.L_x_199) ;  /* 0xfffffff800287947 */ /* 0x000fea000383ffff */
.L_x_182:
[----:B0-----:R0:W1:Y:S02]  /*7150*/  SYNCS.PHASECHK.TRANS64.TRYWAIT P0, [R6+URZ], R3 ;  /* 0x00000003060075a7 */ /* 0x001064000800017f */
[----:B-1----:R-:W-:Y:S05]  /*7160*/  @!P0 NANOSLEEP.SYNCS 0x989680 ;  /* 0x009896800000895d */ /* 0x002fea0003900000 */
[----:B------:R-:W1:Y:S02]  /*7170*/  @!P0 SYNCS.PHASECHK.TRANS64 P0, [R6+URZ], R3 ;  /* 0x00000003060085a7 */ /* 0x000e64000800007f */
[----:B-1----:R-:W-:Y:S05]  /*7180*/  @!P0 BRA `(.L_x_182) ;  /* 0xfffffffc00f08947 */ /* 0x002fea000383ffff */
[----:B------:R-:W-:Y:S05]  /*7190*/  BRA `(.L_x_200) ;  /* 0xfffffff800387947 */ /* 0x000fea000383ffff */
.L_x_183:
[----:B0-----:R0:W1:Y:S02]  /*71a0*/  SYNCS.PHASECHK.TRANS64.TRYWAIT P0, [R7+URZ], R4 ;  /* 0x00000004070075a7 */ /* 0x001064000800017f */
[----:B-1----:R-:W-:Y:S05]  /*71b0*/  @!P0 NANOSLEEP.SYNCS 0x989680 ;  /* 0x009896800000895d */ /* 0x002fea0003900000 */
[----:B------:R-:W1:Y:S02]  /*71c0*/  @!P0 SYNCS.PHASECHK.TRANS64 P0, [R7+URZ], R4 ;  /* 0x00000004070085a7 */ /* 0x000e64000800007f */
[----:B-1----:R-:W-:Y:S05]  /*71d0*/  @!P0 BRA `(.L_x_183) ;  /* 0xfffffffc00f08947 */ /* 0x002fea000383ffff */
[----:B------:R-:W-:Y:S05]  /*71e0*/  BRA `(.L_x_201) ;  /* 0xfffffff800487947 */ /* 0x000fea000383ffff */
.L_x_184:
[----:B0-----:R0:W1:Y:S02]  /*71f0*/  SYNCS.PHASECHK.TRANS64.TRYWAIT P0, [R6+URZ], R3 ;  /* 0x00000003060075a7 */ /* 0x001064000800017f */
[----:B-1----:R-:W-:Y:S05]  /*7200*/  @!P0 NANOSLEEP.SYNCS 0x989680 ;  /* 0x009896800000895d */ /* 0x002fea0003900000 */
[----:B------:R-:W1:Y:S02]  /*7210*/  @!P0 SYNCS.PHASECHK.TRANS64 P0, [R6+URZ], R3 ;  /* 0x00000003060085a7 */ /* 0x000e64000800007f */
[----:B-1----:R-:W-:Y:S05]  /*7220*/  @!P0 BRA `(.L_x_184) ;  /* 0xfffffffc00f08947 */ /* 0x002fea000383ffff */
[----:B------:R-:W-:Y:S05]  /*7230*/  BRA `(.L_x_202) ;  /* 0xfffffff800587947 */ /* 0x000fea000383ffff */
.L_x_185:
[----:B0-----:R0:W1:Y:S02]  /*7240*/  SYNCS.PHASECHK.TRANS64.TRYWAIT P0, [R7+URZ], R4 ;  /* 0x00000004070075a7 */ /* 0x001064000800017f */
[----:B-1----:R-:W-:Y:S05]  /*7250*/  @!P0 NANOSLEEP.SYNCS 0x989680 ;  /* 0x009896800000895d */ /* 0x002fea0003900000 */
[----:B------:R-:W1:Y:S02]  /*7260*/  @!P0 SYNCS.PHASECHK.TRANS64 P0, [R7+URZ], R4 ;  /* 0x00000004070085a7 */ /* 0x000e64000800007f */
[----:B-1----:R-:W-:Y:S05]  /*7270*/  @!P0 BRA `(.L_x_185) ;  /* 0xfffffffc00f08947 */ /* 0x002fea000383ffff */
[----:B------:R-:W-:Y:S05]  /*7280*/  BRA `(.L_x_203) ;  /* 0xfffffff800687947 */ /* 0x000fea000383ffff */
.L_x_186:
[----:B0-----:R0:W1:Y:S02]  /*7290*/  SYNCS.PHASECHK.TRANS64.TRYWAIT P0, [R6+URZ], R3 ;  /* 0x00000003060075a7 */ /* 0x001064000800017f */
[----:B-1----:R-:W-:Y:S05]  /*72a0*/  @!P0 NANOSLEEP.SYNCS 0x989680 ;  /* 0x009896800000895d */ /* 0x002fea0003900000 */
[----:B------:R-:W1:Y:S02]  /*72b0*/  @!P0 SYNCS.PHASECHK.TRANS64 P0, [R6+URZ], R3 ;  /* 0x00000003060085a7 */ /* 0x000e64000800007f */
[----:B-1----:R-:W-:Y:S05]  /*72c0*/  @!P0 BRA `(.L_x_186) ;  /* 0xfffffffc00f08947 */ /* 0x002fea000383ffff */
[----:B------:R-:W-:Y:S05]  /*72d0*/  BRA `(.L_x_204) ;  /* 0xfffffff800787947 */ /* 0x000fea000383ffff */
.L_x_187:
[----:B0-----:R0:W1:Y:S02]  /*72e0*/  SYNCS.PHASECHK.TRANS64.TRYWAIT P0, [R7+URZ], R4 ;  /* 0x00000004070075a7 */ /* 0x001064000800017f */
[----:B-1----:R-:W-:Y:S05]  /*72f0*/  @!P0 NANOSLEEP.SYNCS 0x989680 ;  /* 0x009896800000895d */ /* 0x002fea0003900000 */
[----:B------:R-:W1:Y:S02]  /*7300*/  @!P0 SYNCS.PHASECHK.TRANS64 P0, [R7+URZ], R4 ;  /* 0x00000004070085a7 */ /* 0x000e64000800007f */
[----:B-1----:R-:W-:Y:S05]  /*7310*/  @!P0 BRA `(.L_x_187) ;  /* 0xfffffffc00f08947 */ /* 0x002fea000383ffff */
[----:B------:R-:W-:Y:S05]  /*7320*/  BRA `(.L_x_205) ;  /* 0xfffffff800887947 */ /* 0x000fea000383ffff */
.L_x_188:
[----:B-1----:R1:W2:Y:S02]  /*7330*/  SYNCS.PHASECHK.TRANS64.TRYWAIT P0, [R6+URZ], R3 ;  /* 0x00000003060075a7 */ /* 0x0022a4000800017f */
[----:B--2---:R-:W-:Y:S05]  /*7340*/  @!P0 NANOSLEEP.SYNCS 0x989680 ;  /* 0x009896800000895d */ /* 0x004fea0003900000 */
[----:B------:R-:W2:Y:S02]  /*7350*/  @!P0 SYNCS.PHASECHK.TRANS64 P0, [R6+URZ], R3 ;  /* 0x00000003060085a7 */ /* 0x000ea4000800007f */
[----:B--2---:R-:W-:Y:S05]  /*7360*/  @!P0 BRA `(.L_x_188) ;  /* 0xfffffffc00f08947 */ /* 0x004fea000383ffff */
[----:B------:R-:W-:Y:S05]  /*7370*/  BRA `(.L_x_206) ;  /* 0xfffffff800907947 */ /* 0x000fea000383ffff */
.L_x_207:
[----:B------:R-:W-:-:S00]  /*7380*/  BRA `(.L_x_207) ;  /* 0xfffffffc00fc7947 */ /* 0x000fc0000383ffff */
[----:B------:R-:W-:-:S00]  /*7390*/  NOP ;  /* 0x0000000000007918 */ /* 0x000fc00000000000 */
        /* <DEDUP_REMOVED lines=14> */
.L_x_208:


//--------------------- .nv.global.init           --------------------------
	.section	.nv.global.init,"aw",@progbits
.nv.global.init:
	.type		$str$22,@object
	.size		$str$22,($str$23 - $str$22)
$str$22:
        /*0000*/ 	.byte	0x6b, 0x5f, 0x74, 0x69, 0x6c, 0x65, 0x5f, 0x63, 0x6f, 0x75, 0x6e, 0x74, 0x20, 0x3e, 0x3d, 0x20
        /*0010*/ 	.byte	0x31, 0x00
	.type		$str$23,@object
	.size		$str$23,(__unnamed_1 - $str$23)
$str$23:
        /*0012*/ 	.byte	0x2f, 0x74, 0x6d, 0x70, 0x2f, 0x63, 0x75, 0x74, 0x6c, 0x61, 0x73, 0x73, 0x5f, 0x73, 0x77, 0x65
        /*0022*/ 	.byte	0x65, 0x70, 0x5f, 0x73, 0x72, 0x63, 0x2f, 0x69, 0x6e, 0x63, 0x6c, 0x75, 0x64, 0x65, 0x2f, 0x63
        /*0032*/ 	.byte	0x75, 0x74, 0x6c, 0x61, 0x73, 0x73, 0x2f, 0x67, 0x65, 0x6d, 0x6d, 0x2f, 0x63, 0x6f, 0x6c, 0x6c
        /*0042*/ 	.byte	0x65, 0x63, 0x74, 0x69, 0x76, 0x65, 0x2f, 0x73, 0x6d, 0x39, 0x30, 0x5f, 0x6d, 0x6d, 0x61, 0x5f
        /*0052*/ 	.byte	0x74, 0x6d, 0x61, 0x5f, 0x67, 0x6d, 0x6d, 0x61, 0x5f, 0x73, 0x73, 0x5f, 0x77, 0x61, 0x72, 0x70
        /*0062*/ 	.byte	0x73, 0x70, 0x65, 0x63, 0x69, 0x61, 0x6c, 0x69, 0x7a, 0x65, 0x64, 0x2e, 0x68, 0x70, 0x70, 0x00
	.type		__unnamed_1,@object
	.size		__unnamed_1,(.L_0 - __unnamed_1)
__unnamed_1:
        /*0072*/ 	.byte	0x76, 0x6f, 0x69, 0x64, 0x20, 0x63, 0x75, 0x74, 0x6c, 0x61, 0x73, 0x73, 0x3a, 0x3a, 0x67, 0x65
        /* <DEDUP_REMOVED lines=174> */
        /*0b62*/ 	.byte	0x75, 0x74, 0x65, 0x3a, 0x3a, 0x69, 0x64, 0x65, 0x6e, 0x74, 0x69, 0x74, 0x79, 0x5d, 0x00
.L_0:


//--------------------- .nv.shared._ZN7cutlass13device_kernelINS_4gemm6kernel13GemmUniversalIN4cute5tupleIJiiiiEEENS1_10collective13CollectiveMmaINS1_34MainloopSm90TmaGmmaWarpSpecializedILi9ENS5_IJNS4_1CILi1EEESB_SB_EEENS1_32KernelTmaWarpSpecializedPingpongEEENS5_IJNSA_ILi64EEENSA_ILi128EEENSA_ILi32EEEEEEfNS5_IJlSB_lEEEfSJ_NS4_8TiledMMAINS4_8MMA_AtomIJNS4_4SM904GMMA30MMA_64x128x8_F32TF32TF32_SS_TNILNSN_7ScaleInE1ELSP_1EEEEEENS4_6LayoutISC_NS5_IJNSA_ILi0EEEST_ST_EEEEENS5_IJNS4_10UnderscoreESW_SW_EEEEENS4_13SM90_TMA_LOADENS4_14ComposedLayoutINS4_7SwizzleILi3ELi4ELi3EEENS4_18smem_ptr_flag_bitsILi32EEENSS_INS5_IJNSA_ILi8EEESH_EEENS5_IJSH_SB_EEEEEEEvNS4_8identityESZ_S19_vS1A_EENS_8epilogue10collective6detail29Sm90TmaWarpSpecializedAdapterINS1D_15DefaultEpilogueIfSJ_SJ_NS1C_6thread17LinearCombinationIfLi1EffLNS1H_9ScaleType4KindE0ELNS_15FloatRoundStyleE2EfEENS1_15EpilogueDefaultEEEEEvvEEEEvNT_6ParamsE --------------------------
	.section	.nv.shared._ZN7cutlass13device_kernelINS_4gemm6kernel13GemmUniversalIN4cute5tupleIJiiiiEEENS1_10collective13CollectiveMmaINS1_34MainloopSm90TmaGmmaWarpSpecializedILi9ENS5_IJNS4_1CILi1EEESB_SB_EEENS1_32KernelTmaWarpSpecializedPingpongEEENS5_IJNSA_ILi64EEENSA_ILi128EEENSA_ILi32EEEEEEfNS5_IJlSB_lEEEfSJ_NS4_8TiledMMAINS4_8MMA_AtomIJNS4_4SM904GMMA30MMA_64x128x8_F32TF32TF32_SS_TNILNSN_7ScaleInE1ELSP_1EEEEEENS4_6LayoutISC_NS5_IJNSA_ILi0EEEST_ST_EEEEENS5_IJNS4_10UnderscoreESW_SW_EEEEENS4_13SM90_TMA_LOADENS4_14ComposedLayoutINS4_7SwizzleILi3ELi4ELi3EEENS4_18smem_ptr_flag_bitsILi32EEENSS_INS5_IJNSA_ILi8EEESH_EEENS5_IJSH_SB_EEEEEEEvNS4_8identityESZ_S19_vS1A_EENS_8epilogue10collective6detail29Sm90TmaWarpSpecializedAdapterINS1D_15DefaultEpilogueIfSJ_SJ_NS1C_6thread17LinearCombinationIfLi1EffLNS1H_9ScaleType4KindE0ELNS_15FloatRoundStyleE2EfEENS1_15EpilogueDefaultEEEEEvvEEEEvNT_6ParamsE,"aw",@nobits
	.sectionflags	@""
	.align	16
	.zero		1024


//--------------------- .nv.shared.reserved.0     --------------------------
	.section	.nv.shared.reserved.0,"aw",@nobits
	.weak		__nv_reservedSMEM_offset_0_alias
	.size		__nv_reservedSMEM_offset_0_alias, 0, 0
	.other		__nv_reservedSMEM_offset_0_alias,@"STO_CUDA_RESERVED_SHARED STV_DEFAULT"
__nv_reservedSMEM_offset_0_alias:
	.zero		0


//--------------------- .nv.global                --------------------------
	.section	.nv.global,"aw",@nobits
.nv.global:
	.type		_ZN40_INTERNAL_7ab38b91_4_k_cu_492f4e0c_169484cute1_E,@object
	.size		_ZN40_INTERNAL_7ab38b91_4_k_cu_492f4e0c_169484cute1_E,(_ZN40_INTERNAL_7ab38b91_4_k_cu_492f4e0c_169484cuda3std3__45__cpo6cbeginE - _ZN40_INTERNAL_7ab38b91_4_k_cu_492f4e0c_169484cute1_E)
_ZN40_INTERNAL_7ab38b91_4_k_cu_492f4e0c_169484cute1_E:
	.zero		1
	.type		_ZN40_INTERNAL_7ab38b91_4_k_cu_492f4e0c_169484cuda3std3__45__cpo6cbeginE,@object
	.size		_ZN40_INTERNAL_7ab38b91_4_k_cu_492f4e0c_169484cuda3std3__45__cpo6cbeginE,(_ZN40_INTERNAL_7ab38b91_4_k_cu_492f4e0c_169484cuda3std3__48in_placeE - _ZN40_INTERNAL_7ab38b91_4_k_cu_492f4e0c_169484cuda3std3__45__cpo6cbeginE)
_ZN40_INTERNAL_7ab38b91_4_k_cu_492f4e0c_169484cuda3std3__45__cpo6cbeginE:
	.zero		1
	.type		_ZN40_INTERNAL_7ab38b91_4_k_cu_492f4e0c_169484cuda3std3__48in_placeE,@object
	.size		_ZN40_INTERNAL_7ab38b91_4_k_cu_492f4e0c_169484cuda3std3__48in_placeE,(_ZN40_INTERNAL_7ab38b91_4_k_cu_492f4e0c_169484cuda3std6ranges3__45__cpo9iter_moveE - _ZN40_INTERNAL_7ab38b91_4_k_cu_492f4e0c_169484cuda3std3__48in_placeE)
_ZN40_INTERNAL_7ab38b91_4_k_cu_492f4e0c_169484cuda3std3__48in_placeE:
	.zero		1
	.type		_ZN40_INTERNAL_7ab38b91_4_k_cu_492f4e0c_169484cuda3std6ranges3__45__cpo9iter_moveE,@object
	.size		_ZN40_INTERNAL_7ab38b91_4_k_cu_492f4e0c_169484cuda3std6ranges3__45__cpo9iter_moveE,(_ZN40_INTERNAL_7ab38b91_4_k_cu_492f4e0c_169484cuda3std3__45__cpo5beginE - _ZN40_INTERNAL_7ab38b91_4_k_cu_492f4e0c_169484cuda3std6ranges3__45__cpo9iter_moveE)
_ZN40_INTERNAL_7ab38b91_4_k_cu_492f4e0c_169484cuda3std6ranges3__45__cpo9iter_moveE:
	.zero		1
	.type		_ZN40_INTERNAL_7ab38b91_4_k_cu_492f4e0c_169484cuda3std3__45__cpo5beginE,@object
	.size		_ZN40_INTERNAL_7ab38b91_4_k_cu_492f4e0c_169484cuda3std3__45__cpo5beginE,(_ZN40_INTERNAL_7ab38b91_4_k_cu_492f4e0c_169484cuda3std3__442_GLOBAL__N__7ab38b91_4_k_cu_492f4e0c_169486ignoreE - _ZN40_INTERNAL_7ab38b91_4_k_cu_492f4e0c_169484cuda3std3__45__cpo5beginE)
_ZN40_INTERNAL_7ab38b91_4_k_cu_492f4e0c_169484cuda3std3__45__cpo5beginE:
	.zero		1
	.type		_ZN40_INTERNAL_7ab38b91_4_k_cu_492f4e0c_169484cuda3std3__442_GLOBAL__N__7ab38b91_4_k_cu_492f4e0c_169486ignoreE,@object
	.size		_ZN40_INTERNAL_7ab38b91_4_k_cu_492f4e0c_169484cuda3std3__442_GLOBAL__N__7ab38b91_4_k_cu_492f4e0c_169486ignoreE,(_ZN40_INTERNAL_7ab38b91_4_k_cu_492f4e0c_169484cute7productE - _ZN40_INTERNAL_7ab38b91_4_k_cu_492f4e0c_169484cuda3std3__442_GLOBAL__N__7ab38b91_4_k_cu_492f4e0c_169486ignoreE)
_ZN40_INTERNAL_7ab38b91_4_k_cu_492f4e0c_169484cuda3std3__442_GLOBAL__N__7ab38b91_4_k_cu_492f4e0c_169486ignoreE:
	.zero		1
	.type		_ZN40_INTERNAL_7ab38b91_4_k_cu_492f4e0c_169484cute7productE,@object
	.size		_ZN40_INTERNAL_7ab38b91_4_k_cu_492f4e0c_169484cute7productE,(_ZN40_INTERNAL_7ab38b91_4_k_cu_492f4e0c_169484cuda3std3__45__cpo3endE - _ZN40_INTERNAL_7ab38b91_4_k_cu_492f4e0c_169484cute7productE)
_ZN40_INTERNAL_7ab38b91_4_k_cu_492f4e0c_169484cute7productE:
	.zero		1
	.type		_ZN40_INTERNAL_7ab38b91_4_k_cu_492f4e0c_169484cuda3std3__45__cpo3endE,@object
	.size		_ZN40_INTERNAL_7ab38b91_4_k_cu_492f4e0c_169484cuda3std3__45__cpo3endE,(_ZN40_INTERNAL_7ab38b91_4_k_cu_492f4e0c_169484cuda3std3__419piecewise_constructE - _ZN40_INTERNAL_7ab38b91_4_k_cu_492f4e0c_169484cuda3std3__45__cpo3endE)
_ZN40_INTERNAL_7ab38b91_4_k_cu_492f4e0c_169484cuda3std3__45__cpo3endE:
	.zero		1
	.type		_ZN40_INTERNAL_7ab38b91_4_k_cu_492f4e0c_169484cuda3std3__419piecewise_constructE,@object
	.size		_ZN40_INTERNAL_7ab38b91_4_k_cu_492f4e0c_169484cuda3std3__419piecewise_constructE,(_ZN40_INTERNAL_7ab38b91_4_k_cu_492f4e0c_169484cuda3std3__45__cpo4cendE - _ZN40_INTERNAL_7ab38b91_4_k_cu_492f4e0c_169484cuda3std3__419piecewise_constructE)
_ZN40_INTERNAL_7ab38b91_4_k_cu_492f4e0c_169484cuda3std3__419piecewise_constructE:
	.zero		1
	.type		_ZN40_INTERNAL_7ab38b91_4_k_cu_492f4e0c_169484cuda3std3__45__cpo4cendE,@object
	.size		_ZN40_INTERNAL_7ab38b91_4_k_cu_492f4e0c_169484cuda3std3__45__cpo4cendE,(_ZN40_INTERNAL_7ab38b91_4_k_cu_492f4e0c_169484cuda3std6ranges3__45__cpo4swapE - _ZN40_INTERNAL_7ab38b91_4_k_cu_492f4e0c_169484cuda3std3__45__cpo4cendE)
_ZN40_INTERNAL_7ab38b91_4_k_cu_492f4e0c_169484cuda3std3__45__cpo4cendE:
	.zero		1
	.type		_ZN40_INTERNAL_7ab38b91_4_k_cu_492f4e0c_169484cuda3std6ranges3__45__cpo4swapE,@object
	.size		_ZN40_INTERNAL_7ab38b91_4_k_cu_492f4e0c_169484cuda3std6ranges3__45__cpo4swapE,(.L_8 - _ZN40_INTERNAL_7ab38b91_4_k_cu_492f4e0c_169484cuda3std6ranges3__45__cpo4swapE)
_ZN40_INTERNAL_7ab38b91_4_k_cu_492f4e0c_169484cuda3std6ranges3__45__cpo4swapE:
	.zero		1
.L_8:


//--------------------- .nv.constant0._ZN7cutlass13device_kernelINS_4gemm6kernel13GemmUniversalIN4cute5tupleIJiiiiEEENS1_10collective13CollectiveMmaINS1_34MainloopSm90TmaGmmaWarpSpecializedILi9ENS5_IJNS4_1CILi1EEESB_SB_EEENS1_32KernelTmaWarpSpecializedPingpongEEENS5_IJNSA_ILi64EEENSA_ILi128EEENSA_ILi32EEEEEEfNS5_IJlSB_lEEEfSJ_NS4_8TiledMMAINS4_8MMA_AtomIJNS4_4SM904GMMA30MMA_64x128x8_F32TF32TF32_SS_TNILNSN_7ScaleInE1ELSP_1EEEEEENS4_6LayoutISC_NS5_IJNSA_ILi0EEEST_ST_EEEEENS5_IJNS4_10UnderscoreESW_SW_EEEEENS4_13SM90_TMA_LOADENS4_14ComposedLayoutINS4_7SwizzleILi3ELi4ELi3EEENS4_18smem_ptr_flag_bitsILi32EEENSS_INS5_IJNSA_ILi8EEESH_EEENS5_IJSH_SB_EEEEEEEvNS4_8identityESZ_S19_vS1A_EENS_8epilogue10collective6detail29Sm90TmaWarpSpecializedAdapterINS1D_15DefaultEpilogueIfSJ_SJ_NS1C_6thread17LinearCombinationIfLi1EffLNS1H_9ScaleType4KindE0ELNS_15FloatRoundStyleE2EfEENS1_15EpilogueDefaultEEEEEvvEEEEvNT_6ParamsE --------------------------
	.section	.nv.constant0._ZN7cutlass13device_kernelINS_4gemm6kernel13GemmUniversalIN4cute5tupleIJiiiiEEENS1_10collective13CollectiveMmaINS1_34MainloopSm90TmaGmmaWarpSpecializedILi9ENS5_IJNS4_1CILi1EEESB_SB_EEENS1_32KernelTmaWarpSpecializedPingpongEEENS5_IJNSA_ILi64EEENSA_ILi128EEENSA_ILi32EEEEEEfNS5_IJlSB_lEEEfSJ_NS4_8TiledMMAINS4_8MMA_AtomIJNS4_4SM904GMMA30MMA_64x128x8_F32TF32TF32_SS_TNILNSN_7ScaleInE1ELSP_1EEEEEENS4_6LayoutISC_NS5_IJNSA_ILi0EEEST_ST_EEEEENS5_IJNS4_10UnderscoreESW_SW_EEEEENS4_13SM90_TMA_LOADENS4_14ComposedLayoutINS4_7SwizzleILi3ELi4ELi3EEENS4_18smem_ptr_flag_bitsILi32EEENSS_INS5_IJNSA_ILi8EEESH_EEENS5_IJSH_SB_EEEEEEEvNS4_8identityESZ_S19_vS1A_EENS_8epilogue10collective6detail29Sm90TmaWarpSpecializedAdapterINS1D_15DefaultEpilogueIfSJ_SJ_NS1C_6thread17LinearCombinationIfLi1EffLNS1H_9ScaleType4KindE0ELNS_15FloatRoundStyleE2EfEENS1_15EpilogueDefaultEEEEEvvEEEEvNT_6ParamsE,"a",@progbits
	.sectionflags	@""
	.align	4
.nv.constant0._ZN7cutlass13device_kernelINS_4gemm6kernel13GemmUniversalIN4cute5tupleIJiiiiEEENS1_10collective13CollectiveMmaINS1_34MainloopSm90TmaGmmaWarpSpecializedILi9ENS5_IJNS4_1CILi1EEESB_SB_EEENS1_32KernelTmaWarpSpecializedPingpongEEENS5_IJNSA_ILi64EEENSA_ILi128EEENSA_ILi32EEEEEEfNS5_IJlSB_lEEEfSJ_NS4_8TiledMMAINS4_8MMA_AtomIJNS4_4SM904GMMA30MMA_64x128x8_F32TF32TF32_SS_TNILNSN_7ScaleInE1ELSP_1EEEEEENS4_6LayoutISC_NS5_IJNSA_ILi0EEEST_ST_EEEEENS5_IJNS4_10UnderscoreESW_SW_EEEEENS4_13SM90_TMA_LOADENS4_14ComposedLayoutINS4_7SwizzleILi3ELi4ELi3EEENS4_18smem_ptr_flag_bitsILi32EEENSS_INS5_IJNSA_ILi8EEESH_EEENS5_IJSH_SB_EEEEEEEvNS4_8identityESZ_S19_vS1A_EENS_8epilogue10collective6detail29Sm90TmaWarpSpecializedAdapterINS1D_15DefaultEpilogueIfSJ_SJ_NS1C_6thread17LinearCombinationIfLi1EffLNS1H_9ScaleType4KindE0ELNS_15FloatRoundStyleE2EfEENS1_15EpilogueDefaultEEEEEvvEEEEvNT_6ParamsE:
	.zero		1664


//--------------------- SYMBOLS --------------------------

	.type		.nv.reservedSmem.offset0,@object
	.size		.nv.reservedSmem.offset0,0x4
	.type		__assertfail,@function
